	.target	sm_100a

	.elftype	@"ET_EXEC"


//--------------------- .note.nv.tkinfo           --------------------------
	.section	.note.nv.tkinfo,"",@"SHT_NOTE"
	.sectionflags	@"SHF_NOTE_NV_TKINFO"
	.tkinfo
        /*0018*/ 	.word	0x00000002
        /*0030*/ 	.string	""
        /*0030*/ 	.string	"ptxas"
        /*0030*/ 	.string	"Cuda compilation tools, release 13.0, V13.0.88"
        /*0030*/ 	.string	"Build cuda_13.0.r13.0/compiler.36424714_0"
        /*0030*/ 	.string	"-arch sm_100a -m 64 "



//--------------------- .note.nv.cuinfo           --------------------------
	.section	.note.nv.cuinfo,"",@"SHT_NOTE"
	.sectionflags	@"SHF_NOTE_NV_CUINFO"
        /*0018*/ 	.short	0x0002
        /*001a*/ 	.short	0x0064
        /*001c*/ 	.short	0x0082
	.zero		2


//--------------------- .nv.info                  --------------------------
	.section	.nv.info,"",@"SHT_CUDA_INFO"
	.align	4


	//----- nvinfo : EIATTR_REGCOUNT
	.align		4
        /*0000*/ 	.byte	0x04, 0x2f
        /*0002*/ 	.short	(.L_20 - .L_19)
	.align		4
.L_19:
        /*0004*/ 	.word	index@(_ZN7cutlass13device_kernelINS_4gemm6kernel13GemmUniversalIN4cute5tupleIJiiiiEEENS1_10collective13CollectiveMmaINS1_35MainloopSm100TmaUmmaWarpSpecializedILi6ELi2ELi4ENS5_IJNS4_1CILi1EEESB_SB_EEEEENS5_IJNSA_ILi64EEENSA_ILi256EEESE_EEENS_12float_e5m2_tENS5_IJlSB_lEEESH_SI_NS4_8TiledMMAINS4_8MMA_AtomIJNS4_10MMA_TraitsINS4_19SM100_MMA_F8F6F4_SSEJSH_SH_fSE_SF_NS4_17integral_constantINS4_4UMMA5MajorELSP_0EEESQ_NSN_INSO_7ScaleInELSR_0EEESS_EEEEEENS4_6LayoutISC_NS5_IJNSA_ILi0EEESW_SW_EEEEENS5_IJNS4_10UnderscoreESZ_SZ_EEEEENS4_13SM90_TMA_LOADENS4_14ComposedLayoutINS4_7SwizzleILi2ELi4ELi3EEENS4_18smem_ptr_flag_bitsILi8EEENSV_INS5_IJNSA_ILi8EEESE_EEENS5_IJSE_SB_EEEEEEEvNS4_8identityES12_S1C_vS1D_EENS_8epilogue10collective18CollectiveEpilogueINS1F_23Sm100TmaWarpSpecializedILi4ELi2ELi32ELb0ELb0EEEJSG_NS5_IJNSV_ISE_SB_EES1K_EEESH_SI_SH_SI_NS1F_6fusion15FusionCallbacksIS1J_NS1M_17LinearCombinationISH_fSH_fLNS_15FloatRoundStyleE2EEESG_S1L_JEEENS4_5SM1004TMEM4LOAD26SM100_TMEM_LOAD_16dp32b32xES12_S1C_NS4_39AutoVectorizingCopyWithAssumedAlignmentILi128EEENS4_14SM90_TMA_STOREES1C_S1X_S1X_EEEvvEEEEvNT_6ParamsE)
        /*0008*/ 	.word	0x00000079


	//----- nvinfo : EIATTR_FRAME_SIZE
	.align		4
.L_20:
        /*000c*/ 	.byte	0x04, 0x11
        /*000e*/ 	.short	(.L_22 - .L_21)
	.align		4
.L_21:
        /*0010*/ 	.word	index@($__internal_2_$__cuda_sm10x_tcgen05_guardrail_trap_unallocated_columns_being_dealloced)
        /*0014*/ 	.word	0x00000000


	//----- nvinfo : EIATTR_FRAME_SIZE
	.align		4
.L_22:
        /*0018*/ 	.byte	0x04, 0x11
        /*001a*/ 	.short	(.L_24 - .L_23)
	.align		4
.L_23:
        /*001c*/ 	.word	index@($__internal_1_$__cuda_sm10x_tcgen05_guardrail_trap_phase_invalid_during_alloc)
        /*0020*/ 	.word	0x00000000


	//----- nvinfo : EIATTR_FRAME_SIZE
	.align		4
.L_24:
        /*0024*/ 	.byte	0x04, 0x11
        /*0026*/ 	.short	(.L_26 - .L_25)
	.align		4
.L_25:
        /*0028*/ 	.word	index@($__internal_0_$__cuda_sm10x_tcgen05_guardrail_trap_col_being_dealloced_not_returned_by_alloc)
        /*002c*/ 	.word	0x00000000


	//----- nvinfo : EIATTR_FRAME_SIZE
	.align		4
.L_26:
        /*0030*/ 	.byte	0x04, 0x11
        /*0032*/ 	.short	(.L_28 - .L_27)
	.align		4
.L_27:
        /*0034*/ 	.word	index@(_ZN7cutlass13device_kernelINS_4gemm6kernel13GemmUniversalIN4cute5tupleIJiiiiEEENS1_10collective13CollectiveMmaINS1_35MainloopSm100TmaUmmaWarpSpecializedILi6ELi2ELi4ENS5_IJNS4_1CILi1EEESB_SB_EEEEENS5_IJNSA_ILi64EEENSA_ILi256EEESE_EEENS_12float_e5m2_tENS5_IJlSB_lEEESH_SI_NS4_8TiledMMAINS4_8MMA_AtomIJNS4_10MMA_TraitsINS4_19SM100_MMA_F8F6F4_SSEJSH_SH_fSE_SF_NS4_17integral_constantINS4_4UMMA5MajorELSP_0EEESQ_NSN_INSO_7ScaleInELSR_0EEESS_EEEEEENS4_6LayoutISC_NS5_IJNSA_ILi0EEESW_SW_EEEEENS5_IJNS4_10UnderscoreESZ_SZ_EEEEENS4_13SM90_TMA_LOADENS4_14ComposedLayoutINS4_7SwizzleILi2ELi4ELi3EEENS4_18smem_ptr_flag_bitsILi8EEENSV_INS5_IJNSA_ILi8EEESE_EEENS5_IJSE_SB_EEEEEEEvNS4_8identityES12_S1C_vS1D_EENS_8epilogue10collective18CollectiveEpilogueINS1F_23Sm100TmaWarpSpecializedILi4ELi2ELi32ELb0ELb0EEEJSG_NS5_IJNSV_ISE_SB_EES1K_EEESH_SI_SH_SI_NS1F_6fusion15FusionCallbacksIS1J_NS1M_17LinearCombinationISH_fSH_fLNS_15FloatRoundStyleE2EEESG_S1L_JEEENS4_5SM1004TMEM4LOAD26SM100_TMEM_LOAD_16dp32b32xES12_S1C_NS4_39AutoVectorizingCopyWithAssumedAlignmentILi128EEENS4_14SM90_TMA_STOREES1C_S1X_S1X_EEEvvEEEEvNT_6ParamsE)
        /*0038*/ 	.word	0x00000000


	//----- nvinfo : EIATTR_MIN_STACK_SIZE
	.align		4
.L_28:
        /*003c*/ 	.byte	0x04, 0x12
        /*003e*/ 	.short	(.L_30 - .L_29)
	.align		4
.L_29:
        /*0040*/ 	.word	index@(_ZN7cutlass13device_kernelINS_4gemm6kernel13GemmUniversalIN4cute5tupleIJiiiiEEENS1_10collective13CollectiveMmaINS1_35MainloopSm100TmaUmmaWarpSpecializedILi6ELi2ELi4ENS5_IJNS4_1CILi1EEESB_SB_EEEEENS5_IJNSA_ILi64EEENSA_ILi256EEESE_EEENS_12float_e5m2_tENS5_IJlSB_lEEESH_SI_NS4_8TiledMMAINS4_8MMA_AtomIJNS4_10MMA_TraitsINS4_19SM100_MMA_F8F6F4_SSEJSH_SH_fSE_SF_NS4_17integral_constantINS4_4UMMA5MajorELSP_0EEESQ_NSN_INSO_7ScaleInELSR_0EEESS_EEEEEENS4_6LayoutISC_NS5_IJNSA_ILi0EEESW_SW_EEEEENS5_IJNS4_10UnderscoreESZ_SZ_EEEEENS4_13SM90_TMA_LOADENS4_14ComposedLayoutINS4_7SwizzleILi2ELi4ELi3EEENS4_18smem_ptr_flag_bitsILi8EEENSV_INS5_IJNSA_ILi8EEESE_EEENS5_IJSE_SB_EEEEEEEvNS4_8identityES12_S1C_vS1D_EENS_8epilogue10collective18CollectiveEpilogueINS1F_23Sm100TmaWarpSpecializedILi4ELi2ELi32ELb0ELb0EEEJSG_NS5_IJNSV_ISE_SB_EES1K_EEESH_SI_SH_SI_NS1F_6fusion15FusionCallbacksIS1J_NS1M_17LinearCombinationISH_fSH_fLNS_15FloatRoundStyleE2EEESG_S1L_JEEENS4_5SM1004TMEM4LOAD26SM100_TMEM_LOAD_16dp32b32xES12_S1C_NS4_39AutoVectorizingCopyWithAssumedAlignmentILi128EEENS4_14SM90_TMA_STOREES1C_S1X_S1X_EEEvvEEEEvNT_6ParamsE)
        /*0044*/ 	.word	0x00000000
.L_30:


//--------------------- .nv.compat                --------------------------
	.section	.nv.compat,"",@"SHT_CUDA_COMPAT_INFO"
	.align	4
        /*0000*/ 	.byte	0x02, 0x09, 0x01, 0x00, 0x02, 0x02, 0x02, 0x00, 0x02, 0x05, 0x05, 0x00, 0x03, 0x07, 0x01, 0x01
        /*0010*/ 	.byte	0x02, 0x03, 0x01, 0x00, 0x02, 0x06, 0x01, 0x00, 0x04, 0x0b, 0x08, 0x00, 0x09, 0x00, 0x00, 0x00
        /*0020*/ 	.byte	0x00, 0x00, 0x00, 0x00


//--------------------- .nv.info._ZN7cutlass13device_kernelINS_4gemm6kernel13GemmUniversalIN4cute5tupleIJiiiiEEENS1_10collective13CollectiveMmaINS1_35MainloopSm100TmaUmmaWarpSpecializedILi6ELi2ELi4ENS5_IJNS4_1CILi1EEESB_SB_EEEEENS5_IJNSA_ILi64EEENSA_ILi256EEESE_EEENS_12float_e5m2_tENS5_IJlSB_lEEESH_SI_NS4_8TiledMMAINS4_8MMA_AtomIJNS4_10MMA_TraitsINS4_19SM100_MMA_F8F6F4_SSEJSH_SH_fSE_SF_NS4_17integral_constantINS4_4UMMA5MajorELSP_0EEESQ_NSN_INSO_7ScaleInELSR_0EEESS_EEEEEENS4_6LayoutISC_NS5_IJNSA_ILi0EEESW_SW_EEEEENS5_IJNS4_10UnderscoreESZ_SZ_EEEEENS4_13SM90_TMA_LOADENS4_14ComposedLayoutINS4_7SwizzleILi2ELi4ELi3EEENS4_18smem_ptr_flag_bitsILi8EEENSV_INS5_IJNSA_ILi8EEESE_EEENS5_IJSE_SB_EEEEEEEvNS4_8identityES12_S1C_vS1D_EENS_8epilogue10collective18CollectiveEpilogueINS1F_23Sm100TmaWarpSpecializedILi4ELi2ELi32ELb0ELb0EEEJSG_NS5_IJNSV_ISE_SB_EES1K_EEESH_SI_SH_SI_NS1F_6fusion15FusionCallbacksIS1J_NS1M_17LinearCombinationISH_fSH_fLNS_15FloatRoundStyleE2EEESG_S1L_JEEENS4_5SM1004TMEM4LOAD26SM100_TMEM_LOAD_16dp32b32xES12_S1C_NS4_39AutoVectorizingCopyWithAssumedAlignmentILi128EEENS4_14SM90_TMA_STOREES1C_S1X_S1X_EEEvvEEEEvNT_6ParamsE --------------------------
	.section	.nv.info._ZN7cutlass13device_kernelINS_4gemm6kernel13GemmUniversalIN4cute5tupleIJiiiiEEENS1_10collective13CollectiveMmaINS1_35MainloopSm100TmaUmmaWarpSpecializedILi6ELi2ELi4ENS5_IJNS4_1CILi1EEESB_SB_EEEEENS5_IJNSA_ILi64EEENSA_ILi256EEESE_EEENS_12float_e5m2_tENS5_IJlSB_lEEESH_SI_NS4_8TiledMMAINS4_8MMA_AtomIJNS4_10MMA_TraitsINS4_19SM100_MMA_F8F6F4_SSEJSH_SH_fSE_SF_NS4_17integral_constantINS4_4UMMA5MajorELSP_0EEESQ_NSN_INSO_7ScaleInELSR_0EEESS_EEEEEENS4_6LayoutISC_NS5_IJNSA_ILi0EEESW_SW_EEEEENS5_IJNS4_10UnderscoreESZ_SZ_EEEEENS4_13SM90_TMA_LOADENS4_14ComposedLayoutINS4_7SwizzleILi2ELi4ELi3EEENS4_18smem_ptr_flag_bitsILi8EEENSV_INS5_IJNSA_ILi8EEESE_EEENS5_IJSE_SB_EEEEEEEvNS4_8identityES12_S1C_vS1D_EENS_8epilogue10collective18CollectiveEpilogueINS1F_23Sm100TmaWarpSpecializedILi4ELi2ELi32ELb0ELb0EEEJSG_NS5_IJNSV_ISE_SB_EES1K_EEESH_SI_SH_SI_NS1F_6fusion15FusionCallbacksIS1J_NS1M_17LinearCombinationISH_fSH_fLNS_15FloatRoundStyleE2EEESG_S1L_JEEENS4_5SM1004TMEM4LOAD26SM100_TMEM_LOAD_16dp32b32xES12_S1C_NS4_39AutoVectorizingCopyWithAssumedAlignmentILi128EEENS4_14SM90_TMA_STOREES1C_S1X_S1X_EEEvvEEEEvNT_6ParamsE,"",@"SHT_CUDA_INFO"
	.sectionflags	@""
	.align	4


	//----- nvinfo : EIATTR_CUDA_API_VERSION
	.align		4
        /*0000*/ 	.byte	0x04, 0x37
        /*0002*/ 	.short	(.L_32 - .L_31)
.L_31:
        /*0004*/ 	.word	0x00000082


	//----- nvinfo : EIATTR_KPARAM_INFO
	.align		4
.L_32:
        /*0008*/ 	.byte	0x04, 0x17
        /*000a*/ 	.short	(.L_34 - .L_33)
.L_33:
        /*000c*/ 	.word	0x00000000
        /*0010*/ 	.short	0x0000
        /*0012*/ 	.short	0x0000
        /*0014*/ 	.byte	0x00, 0xf0, 0x01, 0x20


	//----- nvinfo : EIATTR_AT_ENTRY_FRAGMENTS
	.align		4
.L_34:
        /*0018*/ 	.byte	0x04, 0x4f
        /*001a*/ 	.short	(.L_36 - .L_35)


	//   ....[0]....
.L_35:
        /*001c*/ 	.word	0x00000006


	//----- nvinfo : EIATTR_RESERVED_SMEM_USED
	.align		4
.L_36:
        /*0020*/ 	.byte	0x01, 0x41
	.zero		2


	//----- nvinfo : EIATTR_SPARSE_MMA_MASK
	.align		4
        /*0024*/ 	.byte	0x03, 0x50
        /*0026*/ 	.short	0x0000


	//----- nvinfo : EIATTR_TCGEN05_1CTA_USED
	.align		4
        /*0028*/ 	.byte	0x01, 0x51
	.zero		2


	//----- nvinfo : EIATTR_MAXREG_COUNT
	.align		4
        /*002c*/ 	.byte	0x03, 0x1b
        /*002e*/ 	.short	0x00ff


	//----- nvinfo : EIATTR_NUM_BARRIERS
	.align		4
        /*0030*/ 	.byte	0x02, 0x4c
        /*0032*/ 	.byte	0x07
	.zero		1


	//----- nvinfo : EIATTR_EXTERNS
	.align		4
        /*0034*/ 	.byte	0x04, 0x0f
        /*0036*/ 	.short	(.L_38 - .L_37)


	//   ....[0]....
	.align		4
.L_37:
        /*0038*/ 	.word	index@(__assertfail)


	//----- nvinfo : EIATTR_MERCURY_ISA_VERSION
	.align		4
.L_38:
        /*003c*/ 	.byte	0x03, 0x5f
        /*003e*/ 	.short	0x0101


	//----- nvinfo : EIATTR_INT_WARP_WIDE_INSTR_OFFSETS
	.align		4
        /*0040*/ 	.byte	0x04, 0x31
        /*0042*/ 	.short	(.L_40 - .L_39)


	//   ....[0]....
.L_39:
        /*0044*/ 	.word	0x00001e20


	//   ....[1]....
        /*0048*/ 	.word	0x00003900


	//   ....[2]....
        /*004c*/ 	.word	0x00003930


	//   ....[3]....
        /*0050*/ 	.word	0x00003980


	//   ....[4]....
        /*0054*/ 	.word	0x000042a0


	//   ....[5]....
        /*0058*/ 	.word	0x00004300


	//   ....[6]....
        /*005c*/ 	.word	0x000043e0


	//   ....[7]....
        /*0060*/ 	.word	0x00004450


	//   ....[8]....
        /*0064*/ 	.word	0x00004560


	//   ....[9]....
        /*0068*/ 	.word	0x000045f0


	//   ....[10]....
        /*006c*/ 	.word	0x000047c0


	//   ....[11]....
        /*0070*/ 	.word	0x00004920


	//----- nvinfo : EIATTR_COOP_GROUP_MASK_REGIDS
	.align		4
.L_40:
        /*0074*/ 	.byte	0x04, 0x29
        /*0076*/ 	.short	(.L_42 - .L_41)


	//   ....[0]....
.L_41:
        /*0078*/ 	.word	0xffffffff


	//   ....[1]....
        /*007c*/ 	.word	0xffffffff


	//   ....[2]....
        /*0080*/ 	.word	0xffffffff


	//   ....[3]....
        /*0084*/ 	.word	0xffffffff


	//   ....[4]....
        /*0088*/ 	.word	0xffffffff


	//   ....[5]....
        /*008c*/ 	.word	0xffffffff


	//   ....[6]....
        /*0090*/ 	.word	0xffffffff


	//   ....[7]....
        /*0094*/ 	.word	0xffffffff


	//   ....[8]....
        /*0098*/ 	.word	0xffffffff


	//   ....[9]....
        /*009c*/ 	.word	0xffffffff


	//   ....[10]....
        /*00a0*/ 	.word	0xffffffff


	//   ....[11]....
        /*00a4*/ 	.word	0xffffffff


	//   ....[12]....
        /*00a8*/ 	.word	0xffffffff


	//----- nvinfo : EIATTR_COOP_GROUP_INSTR_OFFSETS
	.align		4
.L_42:
        /*00ac*/ 	.byte	0x04, 0x28
        /*00ae*/ 	.short	(.L_44 - .L_43)


	//   ....[0]....
.L_43:
        /*00b0*/ 	.word	0x00000090


	//   ....[1]....
        /*00b4*/ 	.word	0x000004d0


	//   ....[2]....
        /*00b8*/ 	.word	0x00000680


	//   ....[3]....
        /*00bc*/ 	.word	0x00000820


	//   ....[4]....
        /*00c0*/ 	.word	0x00000920


	//   ....[5]....
        /*00c4*/ 	.word	0x00000a90


	//   ....[6]....
        /*00c8*/ 	.word	0x00000c30


	//   ....[7]....
        /*00cc*/ 	.word	0x00001d00


	//   ....[8]....
        /*00d0*/ 	.word	0x00002c00


	//   ....[9]....
        /*00d4*/ 	.word	0x00002e10


	//   ....[10]....
        /*00d8*/ 	.word	0x00002e40


	//   ....[11]....
        /*00dc*/ 	.word	0x000037f0


	//   ....[12]....
        /*00e0*/ 	.word	0x00003a20


	//----- nvinfo : EIATTR_VRC_CTA_INIT_COUNT
	.align		4
.L_44:
        /*00e4*/ 	.byte	0x02, 0x4a
        /*00e6*/ 	.byte	0x80
	.zero		1


	//----- nvinfo : EIATTR_SYSCALL_OFFSETS
	.align		4
        /*00e8*/ 	.byte	0x04, 0x46
        /*00ea*/ 	.short	(.L_46 - .L_45)


	//   ....[0]....
.L_45:
        /*00ec*/ 	.word	0x000053a0


	//   ....[1]....
        /*00f0*/ 	.word	0x000054e0


	//   ....[2]....
        /*00f4*/ 	.word	0x00005ce0


	//   ....[3]....
        /*00f8*/ 	.word	0x00006a80


	//   ....[4]....
        /*00fc*/ 	.word	0x000077e0


	//   ....[5]....
        /*0100*/ 	.word	0x00008570


	//----- nvinfo : EIATTR_MBARRIER_INSTR_OFFSETS
	.align		4
.L_46:
        /*0104*/ 	.byte	0x04, 0x39
        /*0106*/ 	.short	(.L_48 - .L_47)


	//   ....[0]....
.L_47:
        /*0108*/ 	.word	0x000005b0
        /*010c*/ 	.word	0x000000ff
        /*0110*/ 	.word	0x00000000
        /*0114*/ 	.short	0x0100
        /*0116*/ 	.byte	0x05
	.zero		1


	//   ....[1]....
        /*0118*/ 	.word	0x000005c0
        /*011c*/ 	.word	0x000000ff
        /*0120*/ 	.word	0x00000030
        /*0124*/ 	.short	0x0100
        /*0126*/ 	.byte	0x05
	.zero		1


	//   ....[2]....
        /*0128*/ 	.word	0x000005d0
        /*012c*/ 	.word	0x000000ff
        /*0130*/ 	.word	0x00000008
        /*0134*/ 	.short	0x0100
        /*0136*/ 	.byte	0x05
	.zero		1


	//   ....[3]....
        /*0138*/ 	.word	0x000005e0
        /*013c*/ 	.word	0x000000ff
        /*0140*/ 	.word	0x00000038
        /*0144*/ 	.short	0x0100
        /*0146*/ 	.byte	0x05
	.zero		1


	//   ....[4]....
        /*0148*/ 	.word	0x000005f0
        /*014c*/ 	.word	0x000000ff
        /*0150*/ 	.word	0x00000010
        /*0154*/ 	.short	0x0100
        /*0156*/ 	.byte	0x05
	.zero		1


	//   ....[5]....
        /*0158*/ 	.word	0x00000600
        /*015c*/ 	.word	0x000000ff
        /*0160*/ 	.word	0x00000040
        /*0164*/ 	.short	0x0100
        /*0166*/ 	.byte	0x05
	.zero		1


	//   ....[6]....
        /*0168*/ 	.word	0x00000610
        /*016c*/ 	.word	0x000000ff
        /*0170*/ 	.word	0x00000018
        /*0174*/ 	.short	0x0100
        /*0176*/ 	.byte	0x05
	.zero		1


	//   ....[7]....
        /*0178*/ 	.word	0x00000620
        /*017c*/ 	.word	0x000000ff
        /*0180*/ 	.word	0x00000048
        /*0184*/ 	.short	0x0100
        /*0186*/ 	.byte	0x05
	.zero		1


	//   ....[8]....
        /*0188*/ 	.word	0x00000630
        /*018c*/ 	.word	0x000000ff
        /*0190*/ 	.word	0x00000020
        /*0194*/ 	.short	0x0100
        /*0196*/ 	.byte	0x05
	.zero		1


	//   ....[9]....
        /*0198*/ 	.word	0x00000640
        /*019c*/ 	.word	0x000000ff
        /*01a0*/ 	.word	0x00000050
        /*01a4*/ 	.short	0x0100
        /*01a6*/ 	.byte	0x05
	.zero		1


	//   ....[10]....
        /*01a8*/ 	.word	0x00000650
        /*01ac*/ 	.word	0x000000ff
        /*01b0*/ 	.word	0x00000028
        /*01b4*/ 	.short	0x0100
        /*01b6*/ 	.byte	0x05
	.zero		1


	//   ....[11]....
        /*01b8*/ 	.word	0x00000660
        /*01bc*/ 	.word	0x000000ff
        /*01c0*/ 	.word	0x00000058
        /*01c4*/ 	.short	0x0100
        /*01c6*/ 	.byte	0x05
	.zero		1


	//   ....[12]....
        /*01c8*/ 	.word	0x00000790
        /*01cc*/ 	.word	0x000000ff
        /*01d0*/ 	.word	0x00000060
        /*01d4*/ 	.short	0x0100
        /*01d6*/ 	.byte	0x07
	.zero		1


	//   ....[13]....
        /*01d8*/ 	.word	0x000007a0
        /*01dc*/ 	.word	0x000000ff
        /*01e0*/ 	.word	0x00000080
        /*01e4*/ 	.short	0x0100
        /*01e6*/ 	.byte	0x07
	.zero		1


	//   ....[14]....
        /*01e8*/ 	.word	0x000007b0
        /*01ec*/ 	.word	0x000000ff
        /*01f0*/ 	.word	0x00000068
        /*01f4*/ 	.short	0x0100
        /*01f6*/ 	.byte	0x07
	.zero		1


	//   ....[15]....
        /*01f8*/ 	.word	0x000007c0
        /*01fc*/ 	.word	0x000000ff
        /*0200*/ 	.word	0x00000088
        /*0204*/ 	.short	0x0100
        /*0206*/ 	.byte	0x07
	.zero		1


	//   ....[16]....
        /*0208*/ 	.word	0x000007d0
        /*020c*/ 	.word	0x000000ff
        /*0210*/ 	.word	0x00000070
        /*0214*/ 	.short	0x0100
        /*0216*/ 	.byte	0x07
	.zero		1


	//   ....[17]....
        /*0218*/ 	.word	0x000007e0
        /*021c*/ 	.word	0x000000ff
        /*0220*/ 	.word	0x00000090
        /*0224*/ 	.short	0x0100
        /*0226*/ 	.byte	0x07
	.zero		1


	//   ....[18]....
        /*0228*/ 	.word	0x000007f0
        /*022c*/ 	.word	0x000000ff
        /*0230*/ 	.word	0x00000078
        /*0234*/ 	.short	0x0100
        /*0236*/ 	.byte	0x07
	.zero		1


	//   ....[19]....
        /*0238*/ 	.word	0x00000800
        /*023c*/ 	.word	0x000000ff
        /*0240*/ 	.word	0x00000098
        /*0244*/ 	.short	0x0100
        /*0246*/ 	.byte	0x07
	.zero		1


	//   ....[20]....
        /*0248*/ 	.word	0x000008f0
        /*024c*/ 	.word	0x000000ff
        /*0250*/ 	.word	0x000000a0
        /*0254*/ 	.short	0x0100
        /*0256*/ 	.byte	0x05
	.zero		1


	//   ....[21]....
        /*0258*/ 	.word	0x00000900
        /*025c*/ 	.word	0x000000ff
        /*0260*/ 	.word	0x000000a8
        /*0264*/ 	.short	0x0100
        /*0266*/ 	.byte	0x05
	.zero		1


	//   ....[22]....
        /*0268*/ 	.word	0x00000a40
        /*026c*/ 	.word	0x000000ff
        /*0270*/ 	.word	0x000000b0
        /*0274*/ 	.short	0x0100
        /*0276*/ 	.byte	0x05
	.zero		1


	//   ....[23]....
        /*0278*/ 	.word	0x00000a50
        /*027c*/ 	.word	0x000000ff
        /*0280*/ 	.word	0x000000c0
        /*0284*/ 	.short	0x0100
        /*0286*/ 	.byte	0x05
	.zero		1


	//   ....[24]....
        /*0288*/ 	.word	0x00000a60
        /*028c*/ 	.word	0x000000ff
        /*0290*/ 	.word	0x000000b8
        /*0294*/ 	.short	0x0100
        /*0296*/ 	.byte	0x05
	.zero		1


	//   ....[25]....
        /*0298*/ 	.word	0x00000a70
        /*029c*/ 	.word	0x000000ff
        /*02a0*/ 	.word	0x000000c8
        /*02a4*/ 	.short	0x0100
        /*02a6*/ 	.byte	0x05
	.zero		1


	//   ....[26]....
        /*02a8*/ 	.word	0x00000ba0
        /*02ac*/ 	.word	0x000000ff
        /*02b0*/ 	.word	0x000000d0
        /*02b4*/ 	.short	0x0100
        /*02b6*/ 	.byte	0x07
	.zero		1


	//   ....[27]....
        /*02b8*/ 	.word	0x00000bb0
        /*02bc*/ 	.word	0x000000ff
        /*02c0*/ 	.word	0x000000f0
        /*02c4*/ 	.short	0x0100
        /*02c6*/ 	.byte	0x07
	.zero		1


	//   ....[28]....
        /*02c8*/ 	.word	0x00000bc0
        /*02cc*/ 	.word	0x000000ff
        /*02d0*/ 	.word	0x000000d8
        /*02d4*/ 	.short	0x0100
        /*02d6*/ 	.byte	0x07
	.zero		1


	//   ....[29]....
        /*02d8*/ 	.word	0x00000bd0
        /*02dc*/ 	.word	0x000000ff
        /*02e0*/ 	.word	0x000000f8
        /*02e4*/ 	.short	0x0100
        /*02e6*/ 	.byte	0x07
	.zero		1


	//   ....[30]....
        /*02e8*/ 	.word	0x00000be0
        /*02ec*/ 	.word	0x000000ff
        /*02f0*/ 	.word	0x000000e0
        /*02f4*/ 	.short	0x0100
        /*02f6*/ 	.byte	0x07
	.zero		1


	//   ....[31]....
        /*02f8*/ 	.word	0x00000bf0
        /*02fc*/ 	.word	0x000000ff
        /*0300*/ 	.word	0x00000100
        /*0304*/ 	.short	0x0100
        /*0306*/ 	.byte	0x07
	.zero		1


	//   ....[32]....
        /*0308*/ 	.word	0x00000c00
        /*030c*/ 	.word	0x000000ff
        /*0310*/ 	.word	0x000000e8
        /*0314*/ 	.short	0x0100
        /*0316*/ 	.byte	0x07
	.zero		1


	//   ....[33]....
        /*0318*/ 	.word	0x00000c10
        /*031c*/ 	.word	0x000000ff
        /*0320*/ 	.word	0x00000108
        /*0324*/ 	.short	0x0100
        /*0326*/ 	.byte	0x07
	.zero		1


	//   ....[34]....
        /*0328*/ 	.word	0x00000d00
        /*032c*/ 	.word	0x000000ff
        /*0330*/ 	.word	0x00000110
        /*0334*/ 	.short	0x0100
        /*0336*/ 	.byte	0x05
	.zero		1


	//   ....[35]....
        /*0338*/ 	.word	0x00000d10
        /*033c*/ 	.word	0x000000ff
        /*0340*/ 	.word	0x00000120
        /*0344*/ 	.short	0x0100
        /*0346*/ 	.byte	0x05
	.zero		1


	//   ....[36]....
        /*0348*/ 	.word	0x00000d20
        /*034c*/ 	.word	0x000000ff
        /*0350*/ 	.word	0x00000118
        /*0354*/ 	.short	0x0100
        /*0356*/ 	.byte	0x05
	.zero		1


	//   ....[37]....
        /*0358*/ 	.word	0x00000d30
        /*035c*/ 	.word	0x000000ff
        /*0360*/ 	.word	0x00000128
        /*0364*/ 	.short	0x0100
        /*0366*/ 	.byte	0x05
	.zero		1


	//   ....[38]....
        /*0368*/ 	.word	0x00001600
        /*036c*/ 	.word	0x00000002
        /*0370*/ 	.word	0x00000120
        /*0374*/ 	.short	0x010a
        /*0376*/ 	.byte	0xff
	.zero		1


	//   ....[39]....
        /*0378*/ 	.word	0x00001630
        /*037c*/ 	.word	0x00000002
        /*0380*/ 	.word	0x00000110
        /*0384*/ 	.short	0x0101
        /*0386*/ 	.byte	0xff
	.zero		1


	//   ....[40]....
        /*0388*/ 	.word	0x00001700
        /*038c*/ 	.word	0x000000ff
        /*0390*/ 	.word	0x00000030
        /*0394*/ 	.short	0x010a
        /*0396*/ 	.byte	0x08
	.zero		1


	//   ....[41]....
        /*0398*/ 	.word	0x000017a0
        /*039c*/ 	.word	0x000000ff
        /*03a0*/ 	.word	0x00000030
        /*03a4*/ 	.short	0x010a
        /*03a6*/ 	.byte	0x21
	.zero		1


	//   ....[42]....
        /*03a8*/ 	.word	0x000018f0
        /*03ac*/ 	.word	0x000000ff
        /*03b0*/ 	.word	0x00000030
        /*03b4*/ 	.short	0x010a
        /*03b6*/ 	.byte	0x08
	.zero		1


	//   ....[43]....
        /*03b8*/ 	.word	0x00001a00
        /*03bc*/ 	.word	0x000000ff
        /*03c0*/ 	.word	0x000000a8
        /*03c4*/ 	.short	0x0101
        /*03c6*/ 	.byte	0x04
	.zero		1


	//   ....[44]....
        /*03c8*/ 	.word	0x00001a20
        /*03cc*/ 	.word	0x000000ff
        /*03d0*/ 	.word	0x00000030
        /*03d4*/ 	.short	0x010a
        /*03d6*/ 	.byte	0x08
	.zero		1


	//   ....[45]....
        /*03d8*/ 	.word	0x00001aa0
        /*03dc*/ 	.word	0x000000ff
        /*03e0*/ 	.word	0x00000030
        /*03e4*/ 	.short	0x010a
        /*03e6*/ 	.byte	0x11
	.zero		1


	//   ....[46]....
        /*03e8*/ 	.word	0x00001bf0
        /*03ec*/ 	.word	0x000000ff
        /*03f0*/ 	.word	0x00000030
        /*03f4*/ 	.short	0x010a
        /*03f6*/ 	.byte	0x08
	.zero		1


	//   ....[47]....
        /*03f8*/ 	.word	0x00001d30
        /*03fc*/ 	.word	0x00000002
        /*0400*/ 	.word	0x000000b0
        /*0404*/ 	.short	0x010a
        /*0406*/ 	.byte	0xff
	.zero		1


	//   ....[48]....
        /*0408*/ 	.word	0x00001df0
        /*040c*/ 	.word	0x00000002
        /*0410*/ 	.word	0x00000000
        /*0414*/ 	.short	0x0101
        /*0416*/ 	.byte	0xff
	.zero		1


	//   ....[49]....
        /*0418*/ 	.word	0x00002350
        /*041c*/ 	.word	0x000000ff
        /*0420*/ 	.word	0x00000000
        /*0424*/ 	.short	0x010a
        /*0426*/ 	.byte	0x05
	.zero		1


	//   ....[50]....
        /*0428*/ 	.word	0x000023e0
        /*042c*/ 	.word	0x000000ff
        /*0430*/ 	.word	0x00000000
        /*0434*/ 	.short	0x010a
        /*0436*/ 	.byte	0x05
	.zero		1


	//   ....[51]....
        /*0438*/ 	.word	0x00002470
        /*043c*/ 	.word	0x000000ff
        /*0440*/ 	.word	0x00000000
        /*0444*/ 	.short	0x010a
        /*0446*/ 	.byte	0x05
	.zero		1


	//   ....[52]....
        /*0448*/ 	.word	0x00002500
        /*044c*/ 	.word	0x000000ff
        /*0450*/ 	.word	0x00000000
        /*0454*/ 	.short	0x010a
        /*0456*/ 	.byte	0x05
	.zero		1


	//   ....[53]....
        /*0458*/ 	.word	0x00002590
        /*045c*/ 	.word	0x000000ff
        /*0460*/ 	.word	0x00000000
        /*0464*/ 	.short	0x010a
        /*0466*/ 	.byte	0x05
	.zero		1


	//   ....[54]....
        /*0468*/ 	.word	0x00002630
        /*046c*/ 	.word	0x00000000
        /*0470*/ 	.word	0x00000000
        /*0474*/ 	.short	0x010a
        /*0476*/ 	.byte	0xff
	.zero		1


	//   ....[55]....
        /*0478*/ 	.word	0x00002750
        /*047c*/ 	.word	0x00000000
        /*0480*/ 	.word	0x00000110
        /*0484*/ 	.short	0x010a
        /*0486*/ 	.byte	0xff
	.zero		1


	//   ....[56]....
        /*0488*/ 	.word	0x000027c0
        /*048c*/ 	.word	0x00000000
        /*0490*/ 	.word	0x00000000
        /*0494*/ 	.short	0x0101
        /*0496*/ 	.byte	0xff
	.zero		1


	//   ....[57]....
        /*0498*/ 	.word	0x000027e0
        /*049c*/ 	.word	0x000000ff
        /*04a0*/ 	.word	0x000000c0
        /*04a4*/ 	.short	0x010a
        /*04a6*/ 	.byte	0x05
	.zero		1


	//   ....[58]....
        /*04a8*/ 	.word	0x00002900
        /*04ac*/ 	.word	0x00000000
        /*04b0*/ 	.word	0x000000b0
        /*04b4*/ 	.short	0x010a
        /*04b6*/ 	.byte	0xff
	.zero		1


	//   ....[59]....
        /*04b8*/ 	.word	0x00002a00
        /*04bc*/ 	.word	0x00000000
        /*04c0*/ 	.word	0x00000000
        /*04c4*/ 	.short	0x0101
        /*04c6*/ 	.byte	0xff
	.zero		1


	//   ....[60]....
        /*04c8*/ 	.word	0x00002a90
        /*04cc*/ 	.word	0x000000ff
        /*04d0*/ 	.word	0x000000c0
        /*04d4*/ 	.short	0x0106
        /*04d6*/ 	.byte	0x05
	.zero		1


	//   ....[61]....
        /*04d8*/ 	.word	0x00002ab0
        /*04dc*/ 	.word	0x000000ff
        /*04e0*/ 	.word	0x000000c0
        /*04e4*/ 	.short	0x010a
        /*04e6*/ 	.byte	0x05
	.zero		1


	//   ....[62]....
        /*04e8*/ 	.word	0x00002b40
        /*04ec*/ 	.word	0x000000ff
        /*04f0*/ 	.word	0x000000c0
        /*04f4*/ 	.short	0x0106
        /*04f6*/ 	.byte	0x04
	.zero		1


	//   ....[63]....
        /*04f8*/ 	.word	0x00002b80
        /*04fc*/ 	.word	0x00000000
        /*0500*/ 	.word	0x000000c0
        /*0504*/ 	.short	0x010a
        /*0506*/ 	.byte	0xff
	.zero		1


	//   ....[64]....
        /*0508*/ 	.word	0x00003080
        /*050c*/ 	.word	0x00000000
        /*0510*/ 	.word	0x000000b0
        /*0514*/ 	.short	0x010a
        /*0516*/ 	.byte	0xff
	.zero		1


	//   ....[65]....
        /*0518*/ 	.word	0x00003180
        /*051c*/ 	.word	0x00000003
        /*0520*/ 	.word	0x00000000
        /*0524*/ 	.short	0x0101
        /*0526*/ 	.byte	0xff
	.zero		1


	//   ....[66]....
        /*0528*/ 	.word	0x00003190
        /*052c*/ 	.word	0x000000ff
        /*0530*/ 	.word	0x00000000
        /*0534*/ 	.short	0x010a
        /*0536*/ 	.byte	0x04
	.zero		1


	//   ....[67]....
        /*0538*/ 	.word	0x00003210
        /*053c*/ 	.word	0x000000ff
        /*0540*/ 	.word	0x000000f0
        /*0544*/ 	.short	0x010a
        /*0546*/ 	.byte	0x08
	.zero		1


	//   ....[68]....
        /*0548*/ 	.word	0x000032f0
        /*054c*/ 	.word	0x000000ff
        /*0550*/ 	.word	0x00000000
        /*0554*/ 	.short	0x010a
        /*0556*/ 	.byte	0x07
	.zero		1


	//   ....[69]....
        /*0558*/ 	.word	0x00003430
        /*055c*/ 	.word	0x000000ff
        /*0560*/ 	.word	0x00000000
        /*0564*/ 	.short	0x010a
        /*0566*/ 	.byte	0x04
	.zero		1


	//   ....[70]....
        /*0568*/ 	.word	0x00003620
        /*056c*/ 	.word	0x000000ff
        /*0570*/ 	.word	0x00000000
        /*0574*/ 	.short	0x010a
        /*0576*/ 	.byte	0x05
	.zero		1


	//   ....[71]....
        /*0578*/ 	.word	0x000036b0
        /*057c*/ 	.word	0x000000ff
        /*0580*/ 	.word	0x00000000
        /*0584*/ 	.short	0x010a
        /*0586*/ 	.byte	0x05
	.zero		1


	//   ....[72]....
        /*0588*/ 	.word	0x00003740
        /*058c*/ 	.word	0x000000ff
        /*0590*/ 	.word	0x00000000
        /*0594*/ 	.short	0x010a
        /*0596*/ 	.byte	0x05
	.zero		1


	//   ....[73]....
        /*0598*/ 	.word	0x000037d0
        /*059c*/ 	.word	0x000000ff
        /*05a0*/ 	.word	0x00000000
        /*05a4*/ 	.short	0x010a
        /*05a6*/ 	.byte	0x07
	.zero		1


	//   ....[74]....
        /*05a8*/ 	.word	0x00003c50
        /*05ac*/ 	.word	0x00000000
        /*05b0*/ 	.word	0x000000b0
        /*05b4*/ 	.short	0x010a
        /*05b6*/ 	.byte	0xff
	.zero		1


	//   ....[75]....
        /*05b8*/ 	.word	0x00003d10
        /*05bc*/ 	.word	0x00000000
        /*05c0*/ 	.word	0x00000000
        /*05c4*/ 	.short	0x0101
        /*05c6*/ 	.byte	0xff
	.zero		1


	//   ....[76]....
        /*05c8*/ 	.word	0x00004030
        /*05cc*/ 	.word	0x000000ff
        /*05d0*/ 	.word	0x000000a8
        /*05d4*/ 	.short	0x010a
        /*05d6*/ 	.byte	0x07
	.zero		1


	//   ....[77]....
        /*05d8*/ 	.word	0x00004220
        /*05dc*/ 	.word	0x000000ff
        /*05e0*/ 	.word	0x00000080
        /*05e4*/ 	.short	0x010a
        /*05e6*/ 	.byte	0x07
	.zero		1


	//   ....[78]....
        /*05e8*/ 	.word	0x00004390
        /*05ec*/ 	.word	0x000000ff
        /*05f0*/ 	.word	0x00000060
        /*05f4*/ 	.short	0x010b
        /*05f6*/ 	.byte	0x07
	.zero		1


	//   ....[79]....
        /*05f8*/ 	.word	0x000043a0
        /*05fc*/ 	.word	0x000000ff
        /*0600*/ 	.word	0x00000000
        /*0604*/ 	.short	0x0101
        /*0606*/ 	.byte	0x08
	.zero		1


	//   ....[80]....
        /*0608*/ 	.word	0x000043b0
        /*060c*/ 	.word	0x000000ff
        /*0610*/ 	.word	0x00000088
        /*0614*/ 	.short	0x010a
        /*0616*/ 	.byte	0x07
	.zero		1


	//   ....[81]....
        /*0618*/ 	.word	0x00004500
        /*061c*/ 	.word	0x000000ff
        /*0620*/ 	.word	0x00000068
        /*0624*/ 	.short	0x010b
        /*0626*/ 	.byte	0x07
	.zero		1


	//   ....[82]....
        /*0628*/ 	.word	0x00004510
        /*062c*/ 	.word	0x000000ff
        /*0630*/ 	.word	0x00000000
        /*0634*/ 	.short	0x0101
        /*0636*/ 	.byte	0x08
	.zero		1


	//   ....[83]....
        /*0638*/ 	.word	0x00004520
        /*063c*/ 	.word	0x000000ff
        /*0640*/ 	.word	0x00000090
        /*0644*/ 	.short	0x010a
        /*0646*/ 	.byte	0x07
	.zero		1


	//   ....[84]....
        /*0648*/ 	.word	0x000046a0
        /*064c*/ 	.word	0x000000ff
        /*0650*/ 	.word	0x00000070
        /*0654*/ 	.short	0x010b
        /*0656*/ 	.byte	0x07
	.zero		1


	//   ....[85]....
        /*0658*/ 	.word	0x000046e0
        /*065c*/ 	.word	0x000000ff
        /*0660*/ 	.word	0x00000000
        /*0664*/ 	.short	0x0101
        /*0666*/ 	.byte	0x08
	.zero		1


	//   ....[86]....
        /*0668*/ 	.word	0x00004720
        /*066c*/ 	.word	0x000000ff
        /*0670*/ 	.word	0x00000098
        /*0674*/ 	.short	0x010a
        /*0676*/ 	.byte	0x07
	.zero		1


	//   ....[87]....
        /*0678*/ 	.word	0x00004960
        /*067c*/ 	.word	0x000000ff
        /*0680*/ 	.word	0x00000078
        /*0684*/ 	.short	0x010b
        /*0686*/ 	.byte	0x07
	.zero		1


	//   ....[88]....
        /*0688*/ 	.word	0x00004980
        /*068c*/ 	.word	0x000000ff
        /*0690*/ 	.word	0x00000000
        /*0694*/ 	.short	0x0101
        /*0696*/ 	.byte	0x0d
	.zero		1


	//   ....[89]....
        /*0698*/ 	.word	0x000049b0
        /*069c*/ 	.word	0x000000ff
        /*06a0*/ 	.word	0x00000080
        /*06a4*/ 	.short	0x010a
        /*06a6*/ 	.byte	0x07
	.zero		1


	//   ....[90]....
        /*06a8*/ 	.word	0x000049d0
        /*06ac*/ 	.word	0x000000ff
        /*06b0*/ 	.word	0x00000088
        /*06b4*/ 	.short	0x010a
        /*06b6*/ 	.byte	0x07
	.zero		1


	//   ....[91]....
        /*06b8*/ 	.word	0x000049f0
        /*06bc*/ 	.word	0x000000ff
        /*06c0*/ 	.word	0x00000090
        /*06c4*/ 	.short	0x010a
        /*06c6*/ 	.byte	0x07
	.zero		1


	//   ....[92]....
        /*06c8*/ 	.word	0x00004a30
        /*06cc*/ 	.word	0x00000000
        /*06d0*/ 	.word	0x00000098
        /*06d4*/ 	.short	0x010a
        /*06d6*/ 	.byte	0xff
	.zero		1


	//   ....[93]....
        /*06d8*/ 	.word	0x00004d70
        /*06dc*/ 	.word	0x00000000
        /*06e0*/ 	.word	0x000000b0
        /*06e4*/ 	.short	0x010a
        /*06e6*/ 	.byte	0xff
	.zero		1


	//   ....[94]....
        /*06e8*/ 	.word	0x00004e80
        /*06ec*/ 	.word	0x00000000
        /*06f0*/ 	.word	0x00000000
        /*06f4*/ 	.short	0x0101
        /*06f6*/ 	.byte	0xff
	.zero		1


	//   ....[95]....
        /*06f8*/ 	.word	0x000058a0
        /*06fc*/ 	.word	0x00000002
        /*0700*/ 	.word	0x00000060
        /*0704*/ 	.short	0x010a
        /*0706*/ 	.byte	0xff
	.zero		1


	//   ....[96]....
        /*0708*/ 	.word	0x000058e0
        /*070c*/ 	.word	0x00000071
        /*0710*/ 	.word	0x000000d0
        /*0714*/ 	.short	0x010a
        /*0716*/ 	.byte	0xff
	.zero		1


	//   ....[97]....
        /*0718*/ 	.word	0x00005a20
        /*071c*/ 	.word	0x00000002
        /*0720*/ 	.word	0x00000060
        /*0724*/ 	.short	0x010a
        /*0726*/ 	.byte	0xff
	.zero		1


	//   ....[98]....
        /*0728*/ 	.word	0x00005b40
        /*072c*/ 	.word	0x00000000
        /*0730*/ 	.word	0x00000000
        /*0734*/ 	.short	0x0101
        /*0736*/ 	.byte	0xff
	.zero		1


	//   ....[99]....
        /*0738*/ 	.word	0x00005bc0
        /*073c*/ 	.word	0x00000071
        /*0740*/ 	.word	0x000000d0
        /*0744*/ 	.short	0x010a
        /*0746*/ 	.byte	0xff
	.zero		1


	//   ....[100]....
        /*0748*/ 	.word	0x00006710
        /*074c*/ 	.word	0x00000000
        /*0750*/ 	.word	0x00000060
        /*0754*/ 	.short	0x010a
        /*0756*/ 	.byte	0xff
	.zero		1


	//   ....[101]....
        /*0758*/ 	.word	0x000067d0
        /*075c*/ 	.word	0x00000000
        /*0760*/ 	.word	0x00000060
        /*0764*/ 	.short	0x010a
        /*0766*/ 	.byte	0xff
	.zero		1


	//   ....[102]....
        /*0768*/ 	.word	0x00006900
        /*076c*/ 	.word	0x00000000
        /*0770*/ 	.word	0x00000000
        /*0774*/ 	.short	0x0101
        /*0776*/ 	.byte	0xff
	.zero		1


	//   ....[103]....
        /*0778*/ 	.word	0x00007470
        /*077c*/ 	.word	0x00000000
        /*0780*/ 	.word	0x00000060
        /*0784*/ 	.short	0x010a
        /*0786*/ 	.byte	0xff
	.zero		1


	//   ....[104]....
        /*0788*/ 	.word	0x00007530
        /*078c*/ 	.word	0x00000000
        /*0790*/ 	.word	0x00000060
        /*0794*/ 	.short	0x010a
        /*0796*/ 	.byte	0xff
	.zero		1


	//   ....[105]....
        /*0798*/ 	.word	0x00007660
        /*079c*/ 	.word	0x00000000
        /*07a0*/ 	.word	0x00000000
        /*07a4*/ 	.short	0x0101
        /*07a6*/ 	.byte	0xff
	.zero		1


	//   ....[106]....
        /*07a8*/ 	.word	0x00008200
        /*07ac*/ 	.word	0x00000000
        /*07b0*/ 	.word	0x00000060
        /*07b4*/ 	.short	0x010a
        /*07b6*/ 	.byte	0xff
	.zero		1


	//   ....[107]....
        /*07b8*/ 	.word	0x000082c0
        /*07bc*/ 	.word	0x00000000
        /*07c0*/ 	.word	0x00000060
        /*07c4*/ 	.short	0x010a
        /*07c6*/ 	.byte	0xff
	.zero		1


	//   ....[108]....
        /*07c8*/ 	.word	0x000083f0
        /*07cc*/ 	.word	0x00000000
        /*07d0*/ 	.word	0x00000000
        /*07d4*/ 	.short	0x0101
        /*07d6*/ 	.byte	0xff
	.zero		1


	//   ....[109]....
        /*07d8*/ 	.word	0x00008830
        /*07dc*/ 	.word	0x000000ff
        /*07e0*/ 	.word	0x00000000
        /*07e4*/ 	.short	0x0101
        /*07e6*/ 	.byte	0x05
	.zero		1


	//   ....[110]....
        /*07e8*/ 	.word	0x00009070
        /*07ec*/ 	.word	0x00000002
        /*07f0*/ 	.word	0x00000120
        /*07f4*/ 	.short	0x010a
        /*07f6*/ 	.byte	0xff
	.zero		1


	//   ....[111]....
        /*07f8*/ 	.word	0x000090d0
        /*07fc*/ 	.word	0x00000002
        /*0800*/ 	.word	0x00000030
        /*0804*/ 	.short	0x010a
        /*0806*/ 	.byte	0xff
	.zero		1


	//   ....[112]....
        /*0808*/ 	.word	0x00009130
        /*080c*/ 	.word	0x00000002
        /*0810*/ 	.word	0x00000030
        /*0814*/ 	.short	0x010a
        /*0816*/ 	.byte	0xff
	.zero		1


	//   ....[113]....
        /*0818*/ 	.word	0x00009180
        /*081c*/ 	.word	0x00000002
        /*0820*/ 	.word	0x000000b0
        /*0824*/ 	.short	0x010a
        /*0826*/ 	.byte	0xff
	.zero		1


	//   ....[114]....
        /*0828*/ 	.word	0x000091e0
        /*082c*/ 	.word	0x00000000
        /*0830*/ 	.word	0x00000000
        /*0834*/ 	.short	0x010a
        /*0836*/ 	.byte	0xff
	.zero		1


	//   ....[115]....
        /*0838*/ 	.word	0x00009240
        /*083c*/ 	.word	0x00000000
        /*0840*/ 	.word	0x00000000
        /*0844*/ 	.short	0x010a
        /*0846*/ 	.byte	0xff
	.zero		1


	//   ....[116]....
        /*0848*/ 	.word	0x000092a0
        /*084c*/ 	.word	0x00000000
        /*0850*/ 	.word	0x00000000
        /*0854*/ 	.short	0x010a
        /*0856*/ 	.byte	0xff
	.zero		1


	//   ....[117]....
        /*0858*/ 	.word	0x00009300
        /*085c*/ 	.word	0x00000000
        /*0860*/ 	.word	0x00000000
        /*0864*/ 	.short	0x010a
        /*0866*/ 	.byte	0xff
	.zero		1


	//   ....[118]....
        /*0868*/ 	.word	0x00009360
        /*086c*/ 	.word	0x00000000
        /*0870*/ 	.word	0x00000000
        /*0874*/ 	.short	0x010a
        /*0876*/ 	.byte	0xff
	.zero		1


	//   ....[119]....
        /*0878*/ 	.word	0x000093b0
        /*087c*/ 	.word	0x00000000
        /*0880*/ 	.word	0x00000110
        /*0884*/ 	.short	0x010a
        /*0886*/ 	.byte	0xff
	.zero		1


	//   ....[120]....
        /*0888*/ 	.word	0x00009410
        /*088c*/ 	.word	0x00000000
        /*0890*/ 	.word	0x000000c0
        /*0894*/ 	.short	0x010a
        /*0896*/ 	.byte	0xff
	.zero		1


	//   ....[121]....
        /*0898*/ 	.word	0x00009460
        /*089c*/ 	.word	0x00000000
        /*08a0*/ 	.word	0x000000b0
        /*08a4*/ 	.short	0x010a
        /*08a6*/ 	.byte	0xff
	.zero		1


	//   ....[122]....
        /*08a8*/ 	.word	0x000094c0
        /*08ac*/ 	.word	0x00000000
        /*08b0*/ 	.word	0x000000c0
        /*08b4*/ 	.short	0x010a
        /*08b6*/ 	.byte	0xff
	.zero		1


	//   ....[123]....
        /*08b8*/ 	.word	0x00009510
        /*08bc*/ 	.word	0x00000000
        /*08c0*/ 	.word	0x000000b0
        /*08c4*/ 	.short	0x010a
        /*08c6*/ 	.byte	0xff
	.zero		1


	//   ....[124]....
        /*08c8*/ 	.word	0x00009570
        /*08cc*/ 	.word	0x00000002
        /*08d0*/ 	.word	0x000000f0
        /*08d4*/ 	.short	0x010a
        /*08d6*/ 	.byte	0xff
	.zero		1


	//   ....[125]....
        /*08d8*/ 	.word	0x000095d0
        /*08dc*/ 	.word	0x00000000
        /*08e0*/ 	.word	0x00000000
        /*08e4*/ 	.short	0x010a
        /*08e6*/ 	.byte	0xff
	.zero		1


	//   ....[126]....
        /*08e8*/ 	.word	0x00009630
        /*08ec*/ 	.word	0x00000000
        /*08f0*/ 	.word	0x00000000
        /*08f4*/ 	.short	0x010a
        /*08f6*/ 	.byte	0xff
	.zero		1


	//   ....[127]....
        /*08f8*/ 	.word	0x00009690
        /*08fc*/ 	.word	0x00000000
        /*0900*/ 	.word	0x00000000
        /*0904*/ 	.short	0x010a
        /*0906*/ 	.byte	0xff
	.zero		1


	//   ....[128]....
        /*0908*/ 	.word	0x000096f0
        /*090c*/ 	.word	0x00000000
        /*0910*/ 	.word	0x00000000
        /*0914*/ 	.short	0x010a
        /*0916*/ 	.byte	0xff
	.zero		1


	//   ....[129]....
        /*0918*/ 	.word	0x00009750
        /*091c*/ 	.word	0x00000000
        /*0920*/ 	.word	0x00000000
        /*0924*/ 	.short	0x010a
        /*0926*/ 	.byte	0xff
	.zero		1


	//   ....[130]....
        /*0928*/ 	.word	0x000097a0
        /*092c*/ 	.word	0x00000000
        /*0930*/ 	.word	0x000000b0
        /*0934*/ 	.short	0x010a
        /*0936*/ 	.byte	0xff
	.zero		1


	//   ....[131]....
        /*0938*/ 	.word	0x00009800
        /*093c*/ 	.word	0x00000000
        /*0940*/ 	.word	0x000000a8
        /*0944*/ 	.short	0x010a
        /*0946*/ 	.byte	0xff
	.zero		1


	//   ....[132]....
        /*0948*/ 	.word	0x00009860
        /*094c*/ 	.word	0x00000000
        /*0950*/ 	.word	0x00000080
        /*0954*/ 	.short	0x010a
        /*0956*/ 	.byte	0xff
	.zero		1


	//   ....[133]....
        /*0958*/ 	.word	0x000098c0
        /*095c*/ 	.word	0x00000000
        /*0960*/ 	.word	0x00000088
        /*0964*/ 	.short	0x010a
        /*0966*/ 	.byte	0xff
	.zero		1


	//   ....[134]....
        /*0968*/ 	.word	0x00009920
        /*096c*/ 	.word	0x00000000
        /*0970*/ 	.word	0x00000090
        /*0974*/ 	.short	0x010a
        /*0976*/ 	.byte	0xff
	.zero		1


	//   ....[135]....
        /*0978*/ 	.word	0x00009980
        /*097c*/ 	.word	0x00000000
        /*0980*/ 	.word	0x00000098
        /*0984*/ 	.short	0x010a
        /*0986*/ 	.byte	0xff
	.zero		1


	//   ....[136]....
        /*0988*/ 	.word	0x000099e0
        /*098c*/ 	.word	0x00000000
        /*0990*/ 	.word	0x00000080
        /*0994*/ 	.short	0x010a
        /*0996*/ 	.byte	0xff
	.zero		1


	//   ....[137]....
        /*0998*/ 	.word	0x00009a40
        /*099c*/ 	.word	0x00000000
        /*09a0*/ 	.word	0x00000088
        /*09a4*/ 	.short	0x010a
        /*09a6*/ 	.byte	0xff
	.zero		1


	//   ....[138]....
        /*09a8*/ 	.word	0x00009aa0
        /*09ac*/ 	.word	0x00000000
        /*09b0*/ 	.word	0x00000090
        /*09b4*/ 	.short	0x010a
        /*09b6*/ 	.byte	0xff
	.zero		1


	//   ....[139]....
        /*09b8*/ 	.word	0x00009af0
        /*09bc*/ 	.word	0x00000000
        /*09c0*/ 	.word	0x000000b0
        /*09c4*/ 	.short	0x010a
        /*09c6*/ 	.byte	0xff
	.zero		1


	//   ....[140]....
        /*09c8*/ 	.word	0x00009b40
        /*09cc*/ 	.word	0x00000002
        /*09d0*/ 	.word	0x00000060
        /*09d4*/ 	.short	0x010a
        /*09d6*/ 	.byte	0xff
	.zero		1


	//   ....[141]....
        /*09d8*/ 	.word	0x00009b90
        /*09dc*/ 	.word	0x00000071
        /*09e0*/ 	.word	0x000000d0
        /*09e4*/ 	.short	0x010a
        /*09e6*/ 	.byte	0xff
	.zero		1


	//   ....[142]....
        /*09e8*/ 	.word	0x00009be0
        /*09ec*/ 	.word	0x00000000
        /*09f0*/ 	.word	0x00000060
        /*09f4*/ 	.short	0x010a
        /*09f6*/ 	.byte	0xff
	.zero		1


	//   ....[143]....
        /*09f8*/ 	.word	0x00009c30
        /*09fc*/ 	.word	0x00000000
        /*0a00*/ 	.word	0x00000060
        /*0a04*/ 	.short	0x010a
        /*0a06*/ 	.byte	0xff
	.zero		1


	//   ....[144]....
        /*0a08*/ 	.word	0x00009c80
        /*0a0c*/ 	.word	0x00000000
        /*0a10*/ 	.word	0x00000060
        /*0a14*/ 	.short	0x010a
        /*0a16*/ 	.byte	0xff
	.zero		1


	//----- nvinfo : EIATTR_NUM_MBARRIERS
	.align		4
.L_48:
        /*0a18*/ 	.byte	0x03, 0x38
        /*0a1a*/ 	.short	0x0026


	//----- nvinfo : EIATTR_EXIT_INSTR_OFFSETS
	.align		4
        /*0a1c*/ 	.byte	0x04, 0x1c
        /*0a1e*/ 	.short	(.L_50 - .L_49)


	//   ....[0]....
.L_49:
        /*0a20*/ 	.word	0x00002660


	//   ....[1]....
        /*0a24*/ 	.word	0x00002b50


	//   ....[2]....
        /*0a28*/ 	.word	0x00002bb0


	//   ....[3]....
        /*0a2c*/ 	.word	0x00003a30


	//   ....[4]....
        /*0a30*/ 	.word	0x00004a60


	//   ....[5]....
        /*0a34*/ 	.word	0x00004aa0


	//   ....[6]....
        /*0a38*/ 	.word	0x00009060


	//----- nvinfo : EIATTR_MAX_THREADS
	.align		4
.L_50:
        /*0a3c*/ 	.byte	0x04, 0x05
        /*0a3e*/ 	.short	(.L_52 - .L_51)
.L_51:
        /*0a40*/ 	.word	0x00000100
        /*0a44*/ 	.word	0x00000001
        /*0a48*/ 	.word	0x00000001


	//----- nvinfo : EIATTR_CRS_STACK_SIZE
	.align		4
.L_52:
        /*0a4c*/ 	.byte	0x04, 0x1e
        /*0a4e*/ 	.short	(.L_54 - .L_53)
.L_53:
        /*0a50*/ 	.word	0x00000000


	//----- nvinfo : EIATTR_CBANK_PARAM_SIZE
	.align		4
.L_54:
        /*0a54*/ 	.byte	0x03, 0x19
        /*0a56*/ 	.short	0x0800


	//----- nvinfo : EIATTR_PARAM_CBANK
	.align		4
        /*0a58*/ 	.byte	0x04, 0x0a
        /*0a5a*/ 	.short	(.L_56 - .L_55)
	.align		4
.L_55:
        /*0a5c*/ 	.word	index@(.nv.constant0._ZN7cutlass13device_kernelINS_4gemm6kernel13GemmUniversalIN4cute5tupleIJiiiiEEENS1_10collective13CollectiveMmaINS1_35MainloopSm100TmaUmmaWarpSpecializedILi6ELi2ELi4ENS5_IJNS4_1CILi1EEESB_SB_EEEEENS5_IJNSA_ILi64EEENSA_ILi256EEESE_EEENS_12float_e5m2_tENS5_IJlSB_lEEESH_SI_NS4_8TiledMMAINS4_8MMA_AtomIJNS4_10MMA_TraitsINS4_19SM100_MMA_F8F6F4_SSEJSH_SH_fSE_SF_NS4_17integral_constantINS4_4UMMA5MajorELSP_0EEESQ_NSN_INSO_7ScaleInELSR_0EEESS_EEEEEENS4_6LayoutISC_NS5_IJNSA_ILi0EEESW_SW_EEEEENS5_IJNS4_10UnderscoreESZ_SZ_EEEEENS4_13SM90_TMA_LOADENS4_14ComposedLayoutINS4_7SwizzleILi2ELi4ELi3EEENS4_18smem_ptr_flag_bitsILi8EEENSV_INS5_IJNSA_ILi8EEESE_EEENS5_IJSE_SB_EEEEEEEvNS4_8identityES12_S1C_vS1D_EENS_8epilogue10collective18CollectiveEpilogueINS1F_23Sm100TmaWarpSpecializedILi4ELi2ELi32ELb0ELb0EEEJSG_NS5_IJNSV_ISE_SB_EES1K_EEESH_SI_SH_SI_NS1F_6fusion15FusionCallbacksIS1J_NS1M_17LinearCombinationISH_fSH_fLNS_15FloatRoundStyleE2EEESG_S1L_JEEENS4_5SM1004TMEM4LOAD26SM100_TMEM_LOAD_16dp32b32xES12_S1C_NS4_39AutoVectorizingCopyWithAssumedAlignmentILi128EEENS4_14SM90_TMA_STOREES1C_S1X_S1X_EEEvvEEEEvNT_6ParamsE)
        /*0a60*/ 	.short	0x0380
        /*0a62*/ 	.short	0x0800


	//----- nvinfo : EIATTR_SW_WAR
	.align		4
.L_56:
        /*0a64*/ 	.byte	0x04, 0x36
        /*0a66*/ 	.short	(.L_58 - .L_57)
.L_57:
        /*0a68*/ 	.word	0x00000008
.L_58:


//--------------------- .nv.callgraph             --------------------------
	.section	.nv.callgraph,"",@"SHT_CUDA_CALLGRAPH"
	.align	4
	.sectionentsize	8
	.align		4
        /*0000*/ 	.word	0x00000000
	.align		4
        /*0004*/ 	.word	0xffffffff
	.align		4
        /*0008*/ 	.word	index@(_ZN7cutlass13device_kernelINS_4gemm6kernel13GemmUniversalIN4cute5tupleIJiiiiEEENS1_10collective13CollectiveMmaINS1_35MainloopSm100TmaUmmaWarpSpecializedILi6ELi2ELi4ENS5_IJNS4_1CILi1EEESB_SB_EEEEENS5_IJNSA_ILi64EEENSA_ILi256EEESE_EEENS_12float_e5m2_tENS5_IJlSB_lEEESH_SI_NS4_8TiledMMAINS4_8MMA_AtomIJNS4_10MMA_TraitsINS4_19SM100_MMA_F8F6F4_SSEJSH_SH_fSE_SF_NS4_17integral_constantINS4_4UMMA5MajorELSP_0EEESQ_NSN_INSO_7ScaleInELSR_0EEESS_EEEEEENS4_6LayoutISC_NS5_IJNSA_ILi0EEESW_SW_EEEEENS5_IJNS4_10UnderscoreESZ_SZ_EEEEENS4_13SM90_TMA_LOADENS4_14ComposedLayoutINS4_7SwizzleILi2ELi4ELi3EEENS4_18smem_ptr_flag_bitsILi8EEENSV_INS5_IJNSA_ILi8EEESE_EEENS5_IJSE_SB_EEEEEEEvNS4_8identityES12_S1C_vS1D_EENS_8epilogue10collective18CollectiveEpilogueINS1F_23Sm100TmaWarpSpecializedILi4ELi2ELi32ELb0ELb0EEEJSG_NS5_IJNSV_ISE_SB_EES1K_EEESH_SI_SH_SI_NS1F_6fusion15FusionCallbacksIS1J_NS1M_17LinearCombinationISH_fSH_fLNS_15FloatRoundStyleE2EEESG_S1L_JEEENS4_5SM1004TMEM4LOAD26SM100_TMEM_LOAD_16dp32b32xES12_S1C_NS4_39AutoVectorizingCopyWithAssumedAlignmentILi128EEENS4_14SM90_TMA_STOREES1C_S1X_S1X_EEEvvEEEEvNT_6ParamsE)
	.align		4
        /*000c*/ 	.word	index@(__assertfail)
	.align		4
        /*0010*/ 	.word	0x00000000
	.align		4
        /*0014*/ 	.word	0xfffffffe
	.align		4
        /*0018*/ 	.word	0x00000000
	.align		4
        /*001c*/ 	.word	0xfffffffd
	.align		4
        /*0020*/ 	.word	0x00000000
	.align		4
        /*0024*/ 	.word	0xfffffffc


//--------------------- .nv.constant4             --------------------------
	.section	.nv.constant4,"a",@progbits
	.align	8
	.align		8
.nv.constant4:
        /*0000*/ 	.dword	__assertfail
	.align		8
        /*0008*/ 	.dword	__unnamed_1
	.align		8
        /*0010*/ 	.dword	__unnamed_2
	.align		8
        /*0018*/ 	.dword	__unnamed_3
	.align		8
        /*0020*/ 	.dword	_ZN40_INTERNAL_8a99d1ec_4_k_cu_eec0641e_310974cuda3std3__45__cpo5beginE
	.align		8
        /*0028*/ 	.dword	_ZN40_INTERNAL_8a99d1ec_4_k_cu_eec0641e_310974cuda3std3__45__cpo3endE
	.align		8
        /*0030*/ 	.dword	_ZN40_INTERNAL_8a99d1ec_4_k_cu_eec0641e_310974cuda3std3__45__cpo6cbeginE
	.align		8
        /*0038*/ 	.dword	_ZN40_INTERNAL_8a99d1ec_4_k_cu_eec0641e_310974cuda3std3__45__cpo4cendE
	.align		8
        /*0040*/ 	.dword	_ZN40_INTERNAL_8a99d1ec_4_k_cu_eec0641e_310974cuda3std3__442_GLOBAL__N__8a99d1ec_4_k_cu_eec0641e_310976ignoreE
	.align		8
        /*0048*/ 	.dword	_ZN40_INTERNAL_8a99d1ec_4_k_cu_eec0641e_310974cuda3std3__419piecewise_constructE
	.align		8
        /*0050*/ 	.dword	_ZN40_INTERNAL_8a99d1ec_4_k_cu_eec0641e_310974cuda3std3__48in_placeE
	.align		8
        /*0058*/ 	.dword	_ZN40_INTERNAL_8a99d1ec_4_k_cu_eec0641e_310974cuda3std6ranges3__45__cpo4swapE
	.align		8
        /*0060*/ 	.dword	_ZN40_INTERNAL_8a99d1ec_4_k_cu_eec0641e_310974cuda3std6ranges3__45__cpo9iter_moveE
	.align		8
        /*0068*/ 	.dword	_ZN40_INTERNAL_8a99d1ec_4_k_cu_eec0641e_310974cute7productE
	.align		8
        /*0070*/ 	.dword	_ZN40_INTERNAL_8a99d1ec_4_k_cu_eec0641e_310974cute1_E
	.align		8
        /*0078*/ 	.dword	$str$25
	.align		8
        /*0080*/ 	.dword	$str$26
	.align		8
        /*0088*/ 	.dword	$str$27
	.align		8
        /*0090*/ 	.dword	$str$28


//--------------------- .text._ZN7cutlass13device_kernelINS_4gemm6kernel13GemmUniversalIN4cute5tupleIJiiiiEEENS1_10collective13CollectiveMmaINS1_35MainloopSm100TmaUmmaWarpSpecializedILi6ELi2ELi4ENS5_IJNS4_1CILi1EEESB_SB_EEEEENS5_IJNSA_ILi64EEENSA_ILi256EEESE_EEENS_12float_e5m2_tENS5_IJlSB_lEEESH_SI_NS4_8TiledMMAINS4_8MMA_AtomIJNS4_10MMA_TraitsINS4_19SM100_MMA_F8F6F4_SSEJSH_SH_fSE_SF_NS4_17integral_constantINS4_4UMMA5MajorELSP_0EEESQ_NSN_INSO_7ScaleInELSR_0EEESS_EEEEEENS4_6LayoutISC_NS5_IJNSA_ILi0EEESW_SW_EEEEENS5_IJNS4_10UnderscoreESZ_SZ_EEEEENS4_13SM90_TMA_LOADENS4_14ComposedLayoutINS4_7SwizzleILi2ELi4ELi3EEENS4_18smem_ptr_flag_bitsILi8EEENSV_INS5_IJNSA_ILi8EEESE_EEENS5_IJSE_SB_EEEEEEEvNS4_8identityES12_S1C_vS1D_EENS_8epilogue10collective18CollectiveEpilogueINS1F_23Sm100TmaWarpSpecializedILi4ELi2ELi32ELb0ELb0EEEJSG_NS5_IJNSV_ISE_SB_EES1K_EEESH_SI_SH_SI_NS1F_6fusion15FusionCallbacksIS1J_NS1M_17LinearCombinationISH_fSH_fLNS_15FloatRoundStyleE2EEESG_S1L_JEEENS4_5SM1004TMEM4LOAD26SM100_TMEM_LOAD_16dp32b32xES12_S1C_NS4_39AutoVectorizingCopyWithAssumedAlignmentILi128EEENS4_14SM90_TMA_STOREES1C_S1X_S1X_EEEvvEEEEvNT_6ParamsE --------------------------
	.section	.text._ZN7cutlass13device_kernelINS_4gemm6kernel13GemmUniversalIN4cute5tupleIJiiiiEEENS1_10collective13CollectiveMmaINS1_35MainloopSm100TmaUmmaWarpSpecializedILi6ELi2ELi4ENS5_IJNS4_1CILi1EEESB_SB_EEEEENS5_IJNSA_ILi64EEENSA_ILi256EEESE_EEENS_12float_e5m2_tENS5_IJlSB_lEEESH_SI_NS4_8TiledMMAINS4_8MMA_AtomIJNS4_10MMA_TraitsINS4_19SM100_MMA_F8F6F4_SSEJSH_SH_fSE_SF_NS4_17integral_constantINS4_4UMMA5MajorELSP_0EEESQ_NSN_INSO_7ScaleInELSR_0EEESS_EEEEEENS4_6LayoutISC_NS5_IJNSA_ILi0EEESW_SW_EEEEENS5_IJNS4_10UnderscoreESZ_SZ_EEEEENS4_13SM90_TMA_LOADENS4_14ComposedLayoutINS4_7SwizzleILi2ELi4ELi3EEENS4_18smem_ptr_flag_bitsILi8EEENSV_INS5_IJNSA_ILi8EEESE_EEENS5_IJSE_SB_EEEEEEEvNS4_8identityES12_S1C_vS1D_EENS_8epilogue10collective18CollectiveEpilogueINS1F_23Sm100TmaWarpSpecializedILi4ELi2ELi32ELb0ELb0EEEJSG_NS5_IJNSV_ISE_SB_EES1K_EEESH_SI_SH_SI_NS1F_6fusion15FusionCallbacksIS1J_NS1M_17LinearCombinationISH_fSH_fLNS_15FloatRoundStyleE2EEESG_S1L_JEEENS4_5SM1004TMEM4LOAD26SM100_TMEM_LOAD_16dp32b32xES12_S1C_NS4_39AutoVectorizingCopyWithAssumedAlignmentILi128EEENS4_14SM90_TMA_STOREES1C_S1X_S1X_EEEvvEEEEvNT_6ParamsE,"ax",@progbits
	.align	128
.text._ZN7cutlass13device_kernelINS_4gemm6kernel13GemmUniversalIN4cute5tupleIJiiiiEEENS1_10collective13CollectiveMmaINS1_35MainloopSm100TmaUmmaWarpSpecializedILi6ELi2ELi4ENS5_IJNS4_1CILi1EEESB_SB_EEEEENS5_IJNSA_ILi64EEENSA_ILi256EEESE_EEENS_12float_e5m2_tENS5_IJlSB_lEEESH_SI_NS4_8TiledMMAINS4_8MMA_AtomIJNS4_10MMA_TraitsINS4_19SM100_MMA_F8F6F4_SSEJSH_SH_fSE_SF_NS4_17integral_constantINS4_4UMMA5MajorELSP_0EEESQ_NSN_INSO_7ScaleInELSR_0EEESS_EEEEEENS4_6LayoutISC_NS5_IJNSA_ILi0EEESW_SW_EEEEENS5_IJNS4_10UnderscoreESZ_SZ_EEEEENS4_13SM90_TMA_LOADENS4_14ComposedLayoutINS4_7SwizzleILi2ELi4ELi3EEENS4_18smem_ptr_flag_bitsILi8EEENSV_INS5_IJNSA_ILi8EEESE_EEENS5_IJSE_SB_EEEEEEEvNS4_8identityES12_S1C_vS1D_EENS_8epilogue10collective18CollectiveEpilogueINS1F_23Sm100TmaWarpSpecializedILi4ELi2ELi32ELb0ELb0EEEJSG_NS5_IJNSV_ISE_SB_EES1K_EEESH_SI_SH_SI_NS1F_6fusion15FusionCallbacksIS1J_NS1M_17LinearCombinationISH_fSH_fLNS_15FloatRoundStyleE2EEESG_S1L_JEEENS4_5SM1004TMEM4LOAD26SM100_TMEM_LOAD_16dp32b32xES12_S1C_NS4_39AutoVectorizingCopyWithAssumedAlignmentILi128EEENS4_14SM90_TMA_STOREES1C_S1X_S1X_EEEvvEEEEvNT_6ParamsE:
        .type           _ZN7cutlass13device_kernelINS_4gemm6kernel13GemmUniversalIN4cute5tupleIJiiiiEEENS1_10collective13CollectiveMmaINS1_35MainloopSm100TmaUmmaWarpSpecializedILi6ELi2ELi4ENS5_IJNS4_1CILi1EEESB_SB_EEEEENS5_IJNSA_ILi64EEENSA_ILi256EEESE_EEENS_12float_e5m2_tENS5_IJlSB_lEEESH_SI_NS4_8TiledMMAINS4_8MMA_AtomIJNS4_10MMA_TraitsINS4_19SM100_MMA_F8F6F4_SSEJSH_SH_fSE_SF_NS4_17integral_constantINS4_4UMMA5MajorELSP_0EEESQ_NSN_INSO_7ScaleInELSR_0EEESS_EEEEEENS4_6LayoutISC_NS5_IJNSA_ILi0EEESW_SW_EEEEENS5_IJNS4_10UnderscoreESZ_SZ_EEEEENS4_13SM90_TMA_LOADENS4_14ComposedLayoutINS4_7SwizzleILi2ELi4ELi3EEENS4_18smem_ptr_flag_bitsILi8EEENSV_INS5_IJNSA_ILi8EEESE_EEENS5_IJSE_SB_EEEEEEEvNS4_8identityES12_S1C_vS1D_EENS_8epilogue10collective18CollectiveEpilogueINS1F_23Sm100TmaWarpSpecializedILi4ELi2ELi32ELb0ELb0EEEJSG_NS5_IJNSV_ISE_SB_EES1K_EEESH_SI_SH_SI_NS1F_6fusion15FusionCallbacksIS1J_NS1M_17LinearCombinationISH_fSH_fLNS_15FloatRoundStyleE2EEESG_S1L_JEEENS4_5SM1004TMEM4LOAD26SM100_TMEM_LOAD_16dp32b32xES12_S1C_NS4_39AutoVectorizingCopyWithAssumedAlignmentILi128EEENS4_14SM90_TMA_STOREES1C_S1X_S1X_EEEvvEEEEvNT_6ParamsE,@function
        .size           _ZN7cutlass13device_kernelINS_4gemm6kernel13GemmUniversalIN4cute5tupleIJiiiiEEENS1_10collective13CollectiveMmaINS1_35MainloopSm100TmaUmmaWarpSpecializedILi6ELi2ELi4ENS5_IJNS4_1CILi1EEESB_SB_EEEEENS5_IJNSA_ILi64EEENSA_ILi256EEESE_EEENS_12float_e5m2_tENS5_IJlSB_lEEESH_SI_NS4_8TiledMMAINS4_8MMA_AtomIJNS4_10MMA_TraitsINS4_19SM100_MMA_F8F6F4_SSEJSH_SH_fSE_SF_NS4_17integral_constantINS4_4UMMA5MajorELSP_0EEESQ_NSN_INSO_7ScaleInELSR_0EEESS_EEEEEENS4_6LayoutISC_NS5_IJNSA_ILi0EEESW_SW_EEEEENS5_IJNS4_10UnderscoreESZ_SZ_EEEEENS4_13SM90_TMA_LOADENS4_14ComposedLayoutINS4_7SwizzleILi2ELi4ELi3EEENS4_18smem_ptr_flag_bitsILi8EEENSV_INS5_IJNSA_ILi8EEESE_EEENS5_IJSE_SB_EEEEEEEvNS4_8identityES12_S1C_vS1D_EENS_8epilogue10collective18CollectiveEpilogueINS1F_23Sm100TmaWarpSpecializedILi4ELi2ELi32ELb0ELb0EEEJSG_NS5_IJNSV_ISE_SB_EES1K_EEESH_SI_SH_SI_NS1F_6fusion15FusionCallbacksIS1J_NS1M_17LinearCombinationISH_fSH_fLNS_15FloatRoundStyleE2EEESG_S1L_JEEENS4_5SM1004TMEM4LOAD26SM100_TMEM_LOAD_16dp32b32xES12_S1C_NS4_39AutoVectorizingCopyWithAssumedAlignmentILi128EEENS4_14SM90_TMA_STOREES1C_S1X_S1X_EEEvvEEEEvNT_6ParamsE,(.L_x_176 - _ZN7cutlass13device_kernelINS_4gemm6kernel13GemmUniversalIN4cute5tupleIJiiiiEEENS1_10collective13CollectiveMmaINS1_35MainloopSm100TmaUmmaWarpSpecializedILi6ELi2ELi4ENS5_IJNS4_1CILi1EEESB_SB_EEEEENS5_IJNSA_ILi64EEENSA_ILi256EEESE_EEENS_12float_e5m2_tENS5_IJlSB_lEEESH_SI_NS4_8TiledMMAINS4_8MMA_AtomIJNS4_10MMA_TraitsINS4_19SM100_MMA_F8F6F4_SSEJSH_SH_fSE_SF_NS4_17integral_constantINS4_4UMMA5MajorELSP_0EEESQ_NSN_INSO_7ScaleInELSR_0EEESS_EEEEEENS4_6LayoutISC_NS5_IJNSA_ILi0EEESW_SW_EEEEENS5_IJNS4_10UnderscoreESZ_SZ_EEEEENS4_13SM90_TMA_LOADENS4_14ComposedLayoutINS4_7SwizzleILi2ELi4ELi3EEENS4_18smem_ptr_flag_bitsILi8EEENSV_INS5_IJNSA_ILi8EEESE_EEENS5_IJSE_SB_EEEEEEEvNS4_8identityES12_S1C_vS1D_EENS_8epilogue10collective18CollectiveEpilogueINS1F_23Sm100TmaWarpSpecializedILi4ELi2ELi32ELb0ELb0EEEJSG_NS5_IJNSV_ISE_SB_EES1K_EEESH_SI_SH_SI_NS1F_6fusion15FusionCallbacksIS1J_NS1M_17LinearCombinationISH_fSH_fLNS_15FloatRoundStyleE2EEESG_S1L_JEEENS4_5SM1004TMEM4LOAD26SM100_TMEM_LOAD_16dp32b32xES12_S1C_NS4_39AutoVectorizingCopyWithAssumedAlignmentILi128EEENS4_14SM90_TMA_STOREES1C_S1X_S1X_EEEvvEEEEvNT_6ParamsE)
        .other          _ZN7cutlass13device_kernelINS_4gemm6kernel13GemmUniversalIN4cute5tupleIJiiiiEEENS1_10collective13CollectiveMmaINS1_35MainloopSm100TmaUmmaWarpSpecializedILi6ELi2ELi4ENS5_IJNS4_1CILi1EEESB_SB_EEEEENS5_IJNSA_ILi64EEENSA_ILi256EEESE_EEENS_12float_e5m2_tENS5_IJlSB_lEEESH_SI_NS4_8TiledMMAINS4_8MMA_AtomIJNS4_10MMA_TraitsINS4_19SM100_MMA_F8F6F4_SSEJSH_SH_fSE_SF_NS4_17integral_constantINS4_4UMMA5MajorELSP_0EEESQ_NSN_INSO_7ScaleInELSR_0EEESS_EEEEEENS4_6LayoutISC_NS5_IJNSA_ILi0EEESW_SW_EEEEENS5_IJNS4_10UnderscoreESZ_SZ_EEEEENS4_13SM90_TMA_LOADENS4_14ComposedLayoutINS4_7SwizzleILi2ELi4ELi3EEENS4_18smem_ptr_flag_bitsILi8EEENSV_INS5_IJNSA_ILi8EEESE_EEENS5_IJSE_SB_EEEEEEEvNS4_8identityES12_S1C_vS1D_EENS_8epilogue10collective18CollectiveEpilogueINS1F_23Sm100TmaWarpSpecializedILi4ELi2ELi32ELb0ELb0EEEJSG_NS5_IJNSV_ISE_SB_EES1K_EEESH_SI_SH_SI_NS1F_6fusion15FusionCallbacksIS1J_NS1M_17LinearCombinationISH_fSH_fLNS_15FloatRoundStyleE2EEESG_S1L_JEEENS4_5SM1004TMEM4LOAD26SM100_TMEM_LOAD_16dp32b32xES12_S1C_NS4_39AutoVectorizingCopyWithAssumedAlignmentILi128EEENS4_14SM90_TMA_STOREES1C_S1X_S1X_EEEvvEEEEvNT_6ParamsE,@"STO_CUDA_ENTRY STV_DEFAULT"
_ZN7cutlass13device_kernelINS_4gemm6kernel13GemmUniversalIN4cute5tupleIJiiiiEEENS1_10collective13CollectiveMmaINS1_35MainloopSm100TmaUmmaWarpSpecializedILi6ELi2ELi4ENS5_IJNS4_1CILi1EEESB_SB_EEEEENS5_IJNSA_ILi64EEENSA_ILi256EEESE_EEENS_12float_e5m2_tENS5_IJlSB_lEEESH_SI_NS4_8TiledMMAINS4_8MMA_AtomIJNS4_10MMA_TraitsINS4_19SM100_MMA_F8F6F4_SSEJSH_SH_fSE_SF_NS4_17integral_constantINS4_4UMMA5MajorELSP_0EEESQ_NSN_INSO_7ScaleInELSR_0EEESS_EEEEEENS4_6LayoutISC_NS5_IJNSA_ILi0EEESW_SW_EEEEENS5_IJNS4_10UnderscoreESZ_SZ_EEEEENS4_13SM90_TMA_LOADENS4_14ComposedLayoutINS4_7SwizzleILi2ELi4ELi3EEENS4_18smem_ptr_flag_bitsILi8EEENSV_INS5_IJNSA_ILi8EEESE_EEENS5_IJSE_SB_EEEEEEEvNS4_8identityES12_S1C_vS1D_EENS_8epilogue10collective18CollectiveEpilogueINS1F_23Sm100TmaWarpSpecializedILi4ELi2ELi32ELb0ELb0EEEJSG_NS5_IJNSV_ISE_SB_EES1K_EEESH_SI_SH_SI_NS1F_6fusion15FusionCallbacksIS1J_NS1M_17LinearCombinationISH_fSH_fLNS_15FloatRoundStyleE2EEESG_S1L_JEEENS4_5SM1004TMEM4LOAD26SM100_TMEM_LOAD_16dp32b32xES12_S1C_NS4_39AutoVectorizingCopyWithAssumedAlignmentILi128EEENS4_14SM90_TMA_STOREES1C_S1X_S1X_EEEvvEEEEvNT_6ParamsE:
[----:B------:R-:W1:Y:S01]  /*0000*/  LDC R1, c[0x0][0x37c] ;  /* 0x0000df00ff017b82 */ /* 0x000e620000000800 */
[----:B------:R-:W2:Y:S01]  /*0010*/  S2R R108, SR_TID.X ;  /* 0x00000000006c7919 */ /* 0x000ea20000002100 */
[----:B------:R-:W3:Y:S01]  /*0020*/  LDCU.64 UR4, c[0x0][0x890] ;  /* 0x00011200ff0477ac */ /* 0x000ee20008000a00 */
[----:B------:R-:W-:Y:S02]  /*0030*/  PRMT R96, RZ, 0x7610, R96 ;  /* 0x00007610ff607816 */ /* 0x000fe40000000060 */
[----:B------:R-:W-:Y:S01]  /*0040*/  ELECT P5, URZ, PT ;  /* 0x0000000000ff782f */ /* 0x000fe200038a0000 */
[----:B------:R-:W4:Y:S01]  /*0050*/  LDCU.64 UR46, c[0x0][0x358] ;  /* 0x00006b00ff2e77ac */ /* 0x000f220008000a00 */
[----:B---3--:R-:W-:-:S04]  /*0060*/  UISETP.NE.U32.AND UP0, UPT, UR4, URZ, UPT ;  /* 0x000000ff0400728c */ /* 0x008fc8000bf05070 */
[----:B------:R-:W-:Y:S01]  /*0070*/  UISETP.NE.AND.EX UP0, UPT, UR5, URZ, UPT, UP0 ;  /* 0x000000ff0500728c */ /* 0x000fe2000bf05300 */
[----:B--2---:R-:W-:-:S05]  /*0080*/  SHF.R.U32.HI R101, RZ, 0x5, R108 ;  /* 0x00000005ff657819 */ /* 0x004fca000001166c */
[----:B------:R-:W2:Y:S02]  /*0090*/  SHFL.IDX PT, R0, R101, RZ, 0x1f ;  /* 0x00001fff65007589 */ /* 0x000ea400000e0000 */
[----:B--2---:R-:W-:Y:S01]  /*00a0*/  R2UR UR8, R0 ;  /* 0x00000000000872ca */ /* 0x004fe200000e0000 */
[----:B-1--4-:R-:W-:-:S14]  /*00b0*/  BRA.U UP0, `(.L_x_0) ;  /* 0x00000001002c7547 */ /* 0x012fdc000b800000 */
[----:B------:R-:W1:Y:S02]  /*00c0*/  LDCU.64 UR6, c[0x0][0x888] ;  /* 0x00011100ff0677ac */ /* 0x000e640008000a00 */
[----:B-1----:R-:W-:-:S04]  /*00d0*/  UISETP.NE.U32.AND UP0, UPT, UR6, URZ, UPT ;  /* 0x000000ff0600728c */ /* 0x002fc8000bf05070 */
[----:B------:R-:W-:-:S09]  /*00e0*/  UISETP.NE.AND.EX UP0, UPT, UR7, URZ, UPT, UP0 ;  /* 0x000000ff0700728c */ /* 0x000fd2000bf05300 */
[----:B------:R-:W-:Y:S05]  /*00f0*/  BRA.U !UP0, `(.L_x_1) ;  /* 0x0000000108107547 */ /* 0x000fea000b800000 */
[----:B------:R-:W1:Y:S02]  /*0100*/  LDC.64 R2, c[0x0][0x888] ;  /* 0x00022200ff027b82 */ /* 0x000e640000000a00 */
[----:B-1----:R1:W5:Y:S01]  /*0110*/  LDG.E R49, desc[UR46][R2.64] ;  /* 0x0000002e02317981 */ /* 0x002362000c1e1900 */
[----:B------:R-:W-:Y:S01]  /*0120*/  HFMA2 R96, -RZ, RZ, 0, 5.9604644775390625e-08 ;  /* 0x00000001ff607431 */ /* 0x000fe200000001ff */
[----:B------:R-:W-:Y:S05]  /*0130*/  BRA `(.L_x_0) ;  /* 0x00000000000c7947 */ /* 0x000fea0003800000 */
.L_x_1:
[----:B------:R-:W1:Y:S01]  /*0140*/  LDCU UR6, c[0x0][0x880] ;  /* 0x00011000ff0677ac */ /* 0x000e620008000800 */
[----:B------:R-:W-:Y:S01]  /*0150*/  HFMA2 R96, -RZ, RZ, 0, 5.9604644775390625e-08 ;  /* 0x00000001ff607431 */ /* 0x000fe200000001ff */
[----:B-1----:R-:W-:-:S07]  /*0160*/  MOV R49, UR6 ;  /* 0x0000000600317c02 */ /* 0x002fce0008000f00 */
.L_x_0:
[----:B------:R-:W2:Y:S02]  /*0170*/  LDCU.64 UR6, c[0x0][0x8b0] ;  /* 0x00011600ff0677ac */ /* 0x000ea40008000a00 */
[----:B--2---:R-:W-:-:S04]  /*0180*/  UISETP.NE.U32.AND UP0, UPT, UR6, URZ, UPT ;  /* 0x000000ff0600728c */ /* 0x004fc8000bf05070 */
[----:B------:R-:W-:-:S09]  /*0190*/  UISETP.NE.AND.EX UP0, UPT, UR7, URZ, UPT, UP0 ;  /* 0x000000ff0700728c */ /* 0x000fd2000bf05300 */
[----:B------:R-:W-:Y:S05]  /*01a0*/  BRA.U UP0, `(.L_x_2) ;  /* 0x0000000100247547 */ /* 0x000fea000b800000 */
[----:B------:R-:W2:Y:S02]  /*01b0*/  LDCU.64 UR6, c[0x0][0x8a8] ;  /* 0x00011500ff0677ac */ /* 0x000ea40008000a00 */
[----:B--2---:R-:W-:-:S04]  /*01c0*/  UISETP.NE.U32.AND UP0, UPT, UR6, URZ, UPT ;  /* 0x000000ff0600728c */ /* 0x004fc8000bf05070 */
[----:B------:R-:W-:-:S09]  /*01d0*/  UISETP.NE.AND.EX UP0, UPT, UR7, URZ, UPT, UP0 ;  /* 0x000000ff0700728c */ /* 0x000fd2000bf05300 */
[----:B------:R-:W-:Y:S05]  /*01e0*/  BRA.U !UP0, `(.L_x_3) ;  /* 0x00000001080c7547 */ /* 0x000fea000b800000 */
[----:B-1----:R-:W1:Y:S02]  /*01f0*/  LDC.64 R2, c[0x0][0x8a8] ;  /* 0x00022a00ff027b82 */ /* 0x002e640000000a00 */
[----:B-1----:R2:W5:Y:S01]  /*0200*/  LDG.E R47, desc[UR46][R2.64] ;  /* 0x0000002e022f7981 */ /* 0x002562000c1e1900 */
[----:B------:R-:W-:Y:S05]  /*0210*/  BRA `(.L_x_2) ;  /* 0x0000000000087947 */ /* 0x000fea0003800000 */
.L_x_3:
[----:B------:R-:W2:Y:S02]  /*0220*/  LDCU UR6, c[0x0][0x8a0] ;  /* 0x00011400ff0677ac */ /* 0x000ea40008000800 */
[----:B--2---:R-:W-:Y:S02]  /*0230*/  MOV R47, UR6 ;  /* 0x00000006002f7c02 */ /* 0x004fe40008000f00 */
.L_x_2:
[----:B------:R-:W-:Y:S01]  /*0240*/  IMAD.U32 R0, RZ, RZ, UR8 ;  /* 0x00000008ff007e24 */ /* 0x000fe2000f8e00ff */
[----:B------:R-:W-:Y:S04]  /*0250*/  BSSY.RECONVERGENT B0, `(.L_x_4) ;  /* 0x000000c000007945 */ /* 0x000fe80003800200 */
[C---:B------:R-:W-:Y:S02]  /*0260*/  ISETP.NE.OR P1, PT, R0.reuse, 0x1, !P5 ;  /* 0x000000010000780c */ /* 0x040fe40006f25670 */
[----:B------:R-:W-:-:S11]  /*0270*/  ISETP.NE.OR P0, PT, R0, 0x3, !P5 ;  /* 0x000000030000780c */ /* 0x000fd60006f05670 */
[----:B------:R-:W-:Y:S05]  /*0280*/  @P1 BRA `(.L_x_5) ;  /* 0x0000000000201947 */ /* 0x000fea0003800000 */
[----:B------:R-:W3:Y:S02]  /*0290*/  LDCU.64 UR6, c[0x0][0x348] ;  /* 0x00006900ff0677ac */ /* 0x000ee40008000a00 */
[----:B---3--:R-:W-:Y:S02]  /*02a0*/  UIADD3 UR10, UP1, UPT, UR6, 0x80, URZ ;  /* 0x00000080060a7890 */ /* 0x008fe4000ff3e0ff */
[----:B------:R-:W-:Y:S02]  /*02b0*/  UIADD3 UR6, UP0, UPT, UR6, 0x180, URZ ;  /* 0x0000018006067890 */ /* 0x000fe4000ff1e0ff */
[----:B------:R-:W-:Y:S02]  /*02c0*/  UIADD3.X UR11, UPT, UPT, URZ, UR7, URZ, UP1, !UPT ;  /* 0x00000007ff0b7290 */ /* 0x000fe40008ffe4ff */
[----:B------:R-:W-:-:S07]  /*02d0*/  UIADD3.X UR7, UPT, UPT, URZ, UR7, URZ, UP0, !UPT ;  /* 0x00000007ff077290 */ /* 0x000fce00087fe4ff */
[----:B------:R3:W-:Y:S02]  /*02e0*/  UTMACCTL.PF [UR10] ;  /* 0x000000000a0079b9 */ /* 0x0007e40008040000 */
[----:B------:R3:W-:Y:S02]  /*02f0*/  UTMACCTL.PF [UR6] ;  /* 0x00000000060079b9 */ /* 0x0007e40008040000 */
[----:B---3--:R-:W-:Y:S01]  /*0300*/  NOP ;  /* 0x0000000000007918 */ /* 0x008fe20000000000 */
.L_x_5:
[----:B------:R-:W-:Y:S05]  /*0310*/  BSYNC.RECONVERGENT B0 ;  /* 0x0000000000007941 */ /* 0x000fea0003800200 */
.L_x_4:
[----:B------:R-:W-:Y:S04]  /*0320*/  BSSY.RECONVERGENT B0, `(.L_x_6) ;  /* 0x000000a000007945 */ /* 0x000fe80003800200 */
        /* <DEDUP_REMOVED lines=9> */
.L_x_7:
[----:B------:R-:W-:Y:S05]  /*03c0*/  BSYNC.RECONVERGENT B0 ;  /* 0x0000000000007941 */ /* 0x000fea0003800200 */
.L_x_6:
[----:B------:R-:W3:Y:S01]  /*03d0*/  LDCU.64 UR6, c[0x0][0x888] ;  /* 0x00011100ff0677ac */ /* 0x000ee20008000a00 */
[----:B------:R-:W-:Y:S02]  /*03e0*/  UISETP.EQ.U32.AND UP1, UPT, UR4, URZ, UPT ;  /* 0x000000ff0400728c */ /* 0x000fe4000bf22070 */
[----:B------:R-:W-:Y:S02]  /*03f0*/  UPLOP3.LUT UP2, UPT, UPT, UPT, UPT, 0x80, 0x8 ;  /* 0x000000000008789c */ /* 0x000fe40003f4f070 */
[----:B---3--:R-:W-:-:S04]  /*0400*/  UISETP.NE.U32.AND UP0, UPT, UR6, URZ, UPT ;  /* 0x000000ff0600728c */ /* 0x008fc8000bf05070 */
[----:B------:R-:W-:-:S04]  /*0410*/  UISETP.NE.AND.EX UP0, UPT, UR7, URZ, UPT, UP0 ;  /* 0x000000ff0700728c */ /* 0x000fc8000bf05300 */
[----:B------:R-:W-:-:S04]  /*0420*/  UISETP.EQ.OR.EX UP3, UPT, UR5, URZ, !UP0, UP1 ;  /* 0x000000ff0500728c */ /* 0x000fc8000c762710 */
[----:B------:R-:W-:-:S05]  /*0430*/  UP2UR UR50, UPR, URZ, 0x8 ;  /* 0x00000008ff327883 */ /* 0x000fca0008000000 */
[----:B------:R-:W-:Y:S07]  /*0440*/  BRA.U !UP3, `(.L_x_8) ;  /* 0x000000010b207547 */ /* 0x000fee000b800000 */
[----:B------:R-:W-:Y:S01]  /*0450*/  UISETP.NE.U32.AND UP2, UPT, UR4, URZ, UPT ;  /* 0x000000ff0400728c */ /* 0x000fe2000bf45070 */
[----:B-----5:R-:W-:Y:S01]  /*0460*/  FSETP.NEU.AND P0, PT, R49, RZ, PT ;  /* 0x000000ff3100720b */ /* 0x020fe20003f0d000 */
[----:B------:R-:W-:Y:S02]  /*0470*/  USEL UR4, URZ, 0xffffffff, UP0 ;  /* 0xffffffffff047887 */ /* 0x000fe40008000000 */
[----:B------:R-:W-:-:S10]  /*0480*/  UISETP.NE.AND.EX UP2, UPT, UR5, URZ, UPT, UP2 ;  /* 0x000000ff0500728c */ /* 0x000fd4000bf45320 */
[----:B------:R-:W-:Y:S01]  /*0490*/  VOTEU.ANY UP1, P0 ;  /* 0x0000000000ff7886 */ /* 0x000fe20000020100 */
[----:B------:R-:W-:-:S04]  /*04a0*/  @!UP2 USEL UR4, URZ, 0xffffffff, UP1 ;  /* 0xffffffffff04a887 */ /* 0x000fc80008800000 */
[----:B------:R-:W-:-:S04]  /*04b0*/  ULOP3.LUT UR4, UR4, 0x1, URZ, 0xc0, !UPT ;  /* 0x0000000104047892 */ /* 0x000fc8000f8ec0ff */
[----:B------:R-:W-:-:S11]  /*04c0*/  UISETP.NE.U32.AND UP2, UPT, UR4, 0x1, UPT ;  /* 0x000000010400788c */ /* 0x000fd6000bf45070 */
.L_x_8:
[----:B-12---:R-:W1:Y:S01]  /*04d0*/  SHFL.IDX PT, R2, R101, RZ, 0x1f ;  /* 0x00001fff65027589 */ /* 0x006e6200000e0000 */
[----:B------:R-:W-:-:S04]  /*04e0*/  UISETP.NE.AND UP1, UPT, UR8, 0x2, UPT ;  /* 0x000000020800788c */ /* 0x000fc8000bf25270 */
[----:B------:R-:W-:Y:S01]  /*04f0*/  USEL UR6, URZ, 0x1, UP1 ;  /* 0x00000001ff067887 */ /* 0x000fe20008800000 */
[----:B-1----:R-:W-:-:S13]  /*0500*/  ISETP.NE.AND P0, PT, R2, RZ, PT ;  /* 0x000000ff0200720c */ /* 0x002fda0003f05270 */
[----:B------:R-:W-:Y:S05]  /*0510*/  @P0 BRA `(.L_x_9) ;  /* 0x0000000000580947 */ /* 0x000fea0003800000 */
[----:B------:R-:W1:Y:S01]  /*0520*/  S2UR UR5, SR_CgaCtaId ;  /* 0x00000000000579c3 */ /* 0x000e620000008800 */
[----:B------:R-:W-:Y:S01]  /*0530*/  UMOV UR7, 0x400 ;  /* 0x0000040000077882 */ /* 0x000fe20000000000 */
[----:B------:R-:W-:Y:S01]  /*0540*/  UMOV UR4, 0x1 ;  /* 0x0000000100047882 */ /* 0x000fe20000000000 */
[----:B------:R-:W-:Y:S01]  /*0550*/  ELECT P0, URZ, PT ;  /* 0x0000000000ff782f */ /* 0x000fe20003800000 */
[----:B------:R-:W-:-:S04]  /*0560*/  UIADD3 UR10, UPT, UPT, -UR4, 0x100000, URZ ;  /* 0x00100000040a7890 */ /* 0x000fc8000fffe1ff */
[----:B------:R-:W-:Y:S02]  /*0570*/  USHF.L.U32 UR11, UR10, 0xb, URZ ;  /* 0x0000000b0a0b7899 */ /* 0x000fe400080006ff */
[----:B------:R-:W-:Y:S02]  /*0580*/  USHF.L.U32 UR10, UR10, 0x1, URZ ;  /* 0x000000010a0a7899 */ /* 0x000fe400080006ff */
[----:B-1----:R-:W-:Y:S01]  /*0590*/  ULEA UR5, UR5, UR7, 0x18 ;  /* 0x0000000705057291 */ /* 0x002fe2000f8ec0ff */
[----:B------:R-:W1:Y:S11]  /*05a0*/  FENCE.VIEW.ASYNC.S ;  /* 0x00000000000073c6 */ /* 0x000e760000000000 */
[----:B-1----:R1:W2:Y:S01]  /*05b0*/  SYNCS.EXCH.64 URZ, [UR5], UR10 ;  /* 0x0000000a05ff75b2 */ /* 0x0022a20008000100 */
[----:B------:R1:W3:Y:S01]  /*05c0*/  SYNCS.EXCH.64 URZ, [UR5+0x30], UR10 ;  /* 0x0000300a05ff75b2 */ /* 0x0002e20008000100 */
[----:B------:R1:W4:Y:S01]  /*05d0*/  SYNCS.EXCH.64 URZ, [UR5+0x8], UR10 ;  /* 0x0000080a05ff75b2 */ /* 0x0003220008000100 */
[----:B------:R1:W1:Y:S01]  /*05e0*/  SYNCS.EXCH.64 URZ, [UR5+0x38], UR10 ;  /* 0x0000380a05ff75b2 */ /* 0x0002620008000100 */
        /* <DEDUP_REMOVED lines=8> */
[----:B------:R-:W-:Y:S01]  /*0670*/  NOP ;  /* 0x0000000000007918 */ /* 0x000fe20000000000 */
.L_x_9:
[----:B------:R-:W2:Y:S01]  /*0680*/  SHFL.IDX PT, R2, R101, RZ, 0x1f ;  /* 0x00001fff65027589 */ /* 0x000ea200000e0000 */
[----:B------:R-:W-:Y:S01]  /*0690*/  NOP ;  /* 0x0000000000007918 */ /* 0x000fe20000000000 */
[----:B--2---:R-:W-:-:S13]  /*06a0*/  ISETP.NE.AND P0, PT, R2, 0x1, PT ;  /* 0x000000010200780c */ /* 0x004fda0003f05270 */
[----:B------:R-:W-:Y:S05]  /*06b0*/  @P0 BRA `(.L_x_10) ;  /* 0x0000000000580947 */ /* 0x000fea0003800000 */
[----:B------:R-:W2:Y:S01]  /*06c0*/  S2UR UR7, SR_CgaCtaId ;  /* 0x00000000000779c3 */ /* 0x000ea20000008800 */
[----:B------:R-:W-:Y:S01]  /*06d0*/  UMOV UR9, 0x400 ;  /* 0x0000040000097882 */ /* 0x000fe20000000000 */
[----:B-1----:R-:W-:Y:S01]  /*06e0*/  UMOV UR5, 0x20 ;  /* 0x0000002000057882 */ /* 0x002fe20000000000 */
[----:B------:R-:W-:Y:S01]  /*06f0*/  UMOV UR4, 0x80 ;  /* 0x0000008000047882 */ /* 0x000fe20000000000 */
[----:B------:R-:W-:-:S04]  /*0700*/  UIADD3 UR10, UPT, UPT, -UR5, 0x100000, URZ ;  /* 0x00100000050a7890 */ /* 0x000fc8000fffe1ff */
[----:B------:R-:W-:Y:S02]  /*0710*/  USHF.L.U32 UR11, UR10, 0xb, URZ ;  /* 0x0000000b0a0b7899 */ /* 0x000fe400080006ff */
[----:B------:R-:W-:Y:S02]  /*0720*/  USHF.L.U32 UR10, UR10, 0x1, URZ ;  /* 0x000000010a0a7899 */ /* 0x000fe400080006ff */
[----:B------:R-:W-:-:S04]  /*0730*/  UIADD3 UR4, UPT, UPT, -UR4, 0x100000, URZ ;  /* 0x0010000004047890 */ /* 0x000fc8000fffe1ff */
[----:B------:R-:W-:Y:S02]  /*0740*/  USHF.L.U32 UR5, UR4, 0xb, URZ ;  /* 0x0000000b04057899 */ /* 0x000fe400080006ff */
[----:B------:R-:W-:Y:S01]  /*0750*/  USHF.L.U32 UR4, UR4, 0x1, URZ ;  /* 0x0000000104047899 */ /* 0x000fe200080006ff */
[----:B------:R-:W-:Y:S01]  /*0760*/  ELECT P0, URZ, PT ;  /* 0x0000000000ff782f */ /* 0x000fe20003800000 */
[----:B--2---:R-:W-:Y:S01]  /*0770*/  ULEA UR7, UR7, UR9, 0x18 ;  /* 0x0000000907077291 */ /* 0x004fe2000f8ec0ff */
[----:B------:R-:W1:Y:S11]  /*0780*/  FENCE.VIEW.ASYNC.S ;  /* 0x00000000000073c6 */ /* 0x000e760000000000 */
[----:B-1----:R2:W1:Y:S01]  /*0790*/  SYNCS.EXCH.64 URZ, [UR7+0x60], UR10 ;  /* 0x0000600a07ff75b2 */ /* 0x0024620008000100 */
[----:B------:R2:W1:Y:S01]  /*07a0*/  SYNCS.EXCH.64 URZ, [UR7+0x80], UR4 ;  /* 0x0000800407ff75b2 */ /* 0x0004620008000100 */
[----:B------:R2:W1:Y:S01]  /*07b0*/  SYNCS.EXCH.64 URZ, [UR7+0x68], UR10 ;  /* 0x0000680a07ff75b2 */ /* 0x0004620008000100 */
[----:B------:R2:W1:Y:S01]  /*07c0*/  SYNCS.EXCH.64 URZ, [UR7+0x88], UR4 ;  /* 0x0000880407ff75b2 */ /* 0x0004620008000100 */
[----:B------:R2:W1:Y:S01]  /*07d0*/  SYNCS.EXCH.64 URZ, [UR7+0x70], UR10 ;  /* 0x0000700a07ff75b2 */ /* 0x0004620008000100 */
[----:B------:R2:W1:Y:S01]  /*07e0*/  SYNCS.EXCH.64 URZ, [UR7+0x90], UR4 ;  /* 0x0000900407ff75b2 */ /* 0x0004620008000100 */
[----:B------:R2:W1:Y:S01]  /*07f0*/  SYNCS.EXCH.64 URZ, [UR7+0x78], UR10 ;  /* 0x0000780a07ff75b2 */ /* 0x0004620008000100 */
[----:B------:R2:W1:Y:S02]  /*0800*/  SYNCS.EXCH.64 URZ, [UR7+0x98], UR4 ;  /* 0x0000980407ff75b2 */ /* 0x0004640008000100 */
[----:B--2---:R-:W-:Y:S01]  /*0810*/  NOP ;  /* 0x0000000000007918 */ /* 0x004fe20000000000 */
.L_x_10:
[----:B------:R-:W2:Y:S01]  /*0820*/  SHFL.IDX PT, R2, R101, RZ, 0x1f ;  /* 0x00001fff65027589 */ /* 0x000ea200000e0000 */
[----:B------:R-:W-:Y:S01]  /*0830*/  NOP ;  /* 0x0000000000007918 */ /* 0x000fe20000000000 */
[----:B--2---:R-:W-:-:S13]  /*0840*/  ISETP.NE.AND P0, PT, R2, 0x3, PT ;  /* 0x000000030200780c */ /* 0x004fda0003f05270 */
[----:B------:R-:W-:Y:S05]  /*0850*/  @P0 BRA `(.L_x_11) ;  /* 0x0000000000300947 */ /* 0x000fea0003800000 */
[----:B-1----:R-:W1:Y:S01]  /*0860*/  S2UR UR5, SR_CgaCtaId ;  /* 0x00000000000579c3 */ /* 0x002e620000008800 */
        /* <DEDUP_REMOVED lines=8> */
[----:B-1----:R2:W1:Y:S01]  /*08f0*/  SYNCS.EXCH.64 URZ, [UR5+0xa0], UR10 ;  /* 0x0000a00a05ff75b2 */ /* 0x0024620008000100 */
[----:B------:R2:W1:Y:S02]  /*0900*/  SYNCS.EXCH.64 URZ, [UR5+0xa8], UR10 ;  /* 0x0000a80a05ff75b2 */ /* 0x0004640008000100 */
[----:B--2---:R-:W-:Y:S01]  /*0910*/  NOP ;  /* 0x0000000000007918 */ /* 0x004fe20000000000 */
.L_x_11:
[----:B------:R-:W2:Y:S01]  /*0920*/  SHFL.IDX PT, R2, R101, RZ, 0x1f ;  /* 0x00001fff65027589 */ /* 0x000ea200000e0000 */
[----:B------:R-:W-:Y:S01]  /*0930*/  NOP ;  /* 0x0000000000007918 */ /* 0x000fe20000000000 */
[----:B--2---:R-:W-:-:S13]  /*0940*/  ISETP.NE.AND P0, PT, R2, 0x4, PT ;  /* 0x000000040200780c */ /* 0x004fda0003f05270 */
[----:B------:R-:W-:Y:S05]  /*0950*/  @P0 BRA `(.L_x_12) ;  /* 0x00000000004c0947 */ /* 0x000fea0003800000 */
[----:B-1----:R-:W1:Y:S01]  /*0960*/  S2UR UR5, SR_CgaCtaId ;  /* 0x00000000000579c3 */ /* 0x002e620000008800 */
[----:B------:R-:W-:Y:S01]  /*0970*/  UMOV UR9, 0x100 ;  /* 0x0000010000097882 */ /* 0x000fe20000000000 */
[----:B------:R-:W-:Y:S01]  /*0980*/  UMOV UR7, 0x400 ;  /* 0x0000040000077882 */ /* 0x000fe20000000000 */
[----:B------:R-:W-:Y:S01]  /*0990*/  USEL UR9, UR9, 0xe0, UP2 ;  /* 0x000000e009097887 */ /* 0x000fe20009000000 */
[----:B------:R-:W-:Y:S01]  /*09a0*/  UMOV UR4, 0x1 ;  /* 0x0000000100047882 */ /* 0x000fe20000000000 */
[----:B------:R-:W-:Y:S01]  /*09b0*/  ELECT P0, URZ, PT ;  /* 0x0000000000ff782f */ /* 0x000fe20003800000 */
[----:B------:R-:W-:-:S04]  /*09c0*/  UIADD3 UR10, UPT, UPT, -UR4, 0x100000, URZ ;  /* 0x00100000040a7890 */ /* 0x000fc8000fffe1ff */
[----:B------:R-:W-:Y:S02]  /*09d0*/  USHF.L.U32 UR11, UR10, 0xb, URZ ;  /* 0x0000000b0a0b7899 */ /* 0x000fe400080006ff */
[----:B------:R-:W-:Y:S02]  /*09e0*/  USHF.L.U32 UR10, UR10, 0x1, URZ ;  /* 0x000000010a0a7899 */ /* 0x000fe400080006ff */
[----:B------:R-:W-:-:S04]  /*09f0*/  UIADD3 UR12, UPT, UPT, -UR9, 0x100000, URZ ;  /* 0x00100000090c7890 */ /* 0x000fc8000fffe1ff */
[----:B------:R-:W-:Y:S02]  /*0a00*/  USHF.L.U32 UR13, UR12, 0xb, URZ ;  /* 0x0000000b0c0d7899 */ /* 0x000fe400080006ff */
[----:B------:R-:W-:Y:S02]  /*0a10*/  USHF.L.U32 UR12, UR12, 0x1, URZ ;  /* 0x000000010c0c7899 */ /* 0x000fe400080006ff */
[----:B-1----:R-:W-:Y:S01]  /*0a20*/  ULEA UR5, UR5, UR7, 0x18 ;  /* 0x0000000705057291 */ /* 0x002fe2000f8ec0ff */
[----:B------:R-:W1:Y:S11]  /*0a30*/  FENCE.VIEW.ASYNC.S ;  /* 0x00000000000073c6 */ /* 0x000e760000000000 */
[----:B-1----:R2:W1:Y:S01]  /*0a40*/  SYNCS.EXCH.64 URZ, [UR5+0xb0], UR10 ;  /* 0x0000b00a05ff75b2 */ /* 0x0024620008000100 */
[----:B------:R2:W1:Y:S01]  /*0a50*/  SYNCS.EXCH.64 URZ, [UR5+0xc0], UR12 ;  /* 0x0000c00c05ff75b2 */ /* 0x0004620008000100 */
[----:B------:R2:W1:Y:S01]  /*0a60*/  SYNCS.EXCH.64 URZ, [UR5+0xb8], UR10 ;  /* 0x0000b80a05ff75b2 */ /* 0x0004620008000100 */
[----:B------:R2:W1:Y:S02]  /*0a70*/  SYNCS.EXCH.64 URZ, [UR5+0xc8], UR12 ;  /* 0x0000c80c05ff75b2 */ /* 0x0004640008000100 */
[----:B--2---:R-:W-:Y:S01]  /*0a80*/  NOP ;  /* 0x0000000000007918 */ /* 0x004fe20000000000 */
.L_x_12:
        /* <DEDUP_REMOVED lines=26> */
.L_x_13:
        /* <DEDUP_REMOVED lines=18> */
.L_x_14:
[----:B-1----:R-:W1:Y:S01]  /*0d50*/  S2UR UR5, SR_CTAID.X ;  /* 0x00000000000579c3 */ /* 0x002e620000002500 */
[----:B------:R-:W-:-:S05]  /*0d60*/  CS2R.32 R95, SR_CgaSize ;  /* 0x00000000005f7805 */ /* 0x000fca0000008a00 */
[----:B------:R-:W-:-:S05]  /*0d70*/  IMAD R95, R95, -0xa0, RZ ;  /* 0xffffff605f5f7824 */ /* 0x000fca00078e02ff */
[----:B------:R-:W-:-:S14]  /*0d80*/  R2UR UR9, R95 ;  /* 0x000000005f0972ca */ /* 0x000fdc00000e0000 */
[----:B------:R-:W2:Y:S01]  /*0d90*/  LDCU UR9, c[0x0][UR9+0x2b0] ;  /* 0x00005600090977ac */ /* 0x000ea20008000800 */
[----:B------:R-:W-:Y:S01]  /*0da0*/  NOP ;  /* 0x0000000000007918 */ /* 0x000fe20000000000 */
[----:B------:R-:W-:-:S05]  /*0db0*/  CS2R.32 R95, SR_CgaSize ;  /* 0x00000000005f7805 */ /* 0x000fca0000008a00 */
[----:B------:R-:W-:-:S05]  /*0dc0*/  IMAD R95, R95, -0xa0, RZ ;  /* 0xffffff605f5f7824 */ /* 0x000fca00078e02ff */
[----:B------:R-:W-:-:S14]  /*0dd0*/  R2UR UR7, R95 ;  /* 0x000000005f0772ca */ /* 0x000fdc00000e0000 */
[----:B------:R-:W3:Y:S01]  /*0de0*/  LDCU UR7, c[0x0][UR7+0x2b4] ;  /* 0x00005680070777ac */ /* 0x000ee20008000800 */
[----:B------:R-:W4:Y:S08]  /*0df0*/  S2UR UR4, SR_CTAID.Y ;  /* 0x00000000000479c3 */ /* 0x000f300000002600 */
[----:B------:R-:W3:Y:S01]  /*0e00*/  LDC R10, c[0x0][0xb24] ;  /* 0x0002c900ff0a7b82 */ /* 0x000ee20000000800 */
[----:B-1----:R-:W-:-:S02]  /*0e10*/  I2FP.F32.U32 R95, UR5 ;  /* 0x00000005005f7c45 */ /* 0x002fc40008201000 */
[----:B------:R-:W-:-:S05]  /*0e20*/  CS2R.32 R3, SR_CgaSize ;  /* 0x0000000000037805 */ /* 0x000fca0000008a00 */
[----:B------:R-:W-:-:S06]  /*0e30*/  IMAD R3, R3, -0xa0, RZ ;  /* 0xffffff6003037824 */ /* 0x000fcc00078e02ff */
[----:B------:R-:W1:Y:S01]  /*0e40*/  LDC R3, c[0x0][R3+0x2a0] ;  /* 0x0000a80003037b82 */ /* 0x000e620000000800 */
[----:B------:R-:W-:Y:S01]  /*0e50*/  MOV R15, UR5 ;  /* 0x00000005000f7c02 */ /* 0x000fe20008000f00 */
[----:B--2---:R-:W-:Y:S01]  /*0e60*/  FMUL R95, R95, UR9 ;  /* 0x000000095f5f7c20 */ /* 0x004fe20008400000 */
[----:B----4-:R-:W-:Y:S02]  /*0e70*/  I2FP.F32.U32 R94, UR4 ;  /* 0x00000004005e7c45 */ /* 0x010fe40008201000 */
[----:B------:R-:W-:-:S05]  /*0e80*/  CS2R.32 R2, SR_CgaSize ;  /* 0x0000000000027805 */ /* 0x000fca0000008a00 */
[----:B------:R-:W-:-:S06]  /*0e90*/  IMAD R2, R2, -0xa0, RZ ;  /* 0xffffff6002027824 */ /* 0x000fcc00078e02ff */
[----:B------:R-:W2:Y:S01]  /*0ea0*/  LDC R2, c[0x0][R2+0x2a4] ;  /* 0x0000a90002027b82 */ /* 0x000ea20000000800 */
[----:B------:R-:W-:Y:S01]  /*0eb0*/  MOV R14, UR4 ;  /* 0x00000004000e7c02 */ /* 0x000fe20008000f00 */
[----:B------:R-:W4:Y:S01]  /*0ec0*/  F2I.U32.TRUNC.NTZ R95, R95 ;  /* 0x0000005f005f7305 */ /* 0x000f22000020f000 */
[----:B---3--:R-:W-:-:S05]  /*0ed0*/  FMUL R94, R94, UR7 ;  /* 0x000000075e5e7c20 */ /* 0x008fca0008400000 */
[----:B------:R-:W-:Y:S01]  /*0ee0*/  BAR.SYNC.DEFER_BLOCKING 0x0 ;  /* 0x0000000000007b1d */ /* 0x000fe20000010000 */
[----:B------:R-:W-:-:S05]  /*0ef0*/  ISETP.GE.AND P0, PT, R10, 0x1, PT ;  /* 0x000000010a00780c */ /* 0x000fca0003f06270 */
[----:B------:R-:W3:Y:S02]  /*0f00*/  F2I.U32.TRUNC.NTZ R94, R94 ;  /* 0x0000005e005e7305 */ /* 0x000ee4000020f000 */
[----:B------:R-:W2:Y:S01]  /*0f10*/  S2UR UR36, SR_CTAID.Z ;  /* 0x00000000002479c3 */ /* 0x000ea20000002700 */
[----:B----4-:R-:W-:-:S05]  /*0f20*/  IADD3 R95, PT, PT, -R95, RZ, RZ ;  /* 0x000000ff5f5f7210 */ /* 0x010fca0007ffe1ff */
[----:B-1----:R-:W-:Y:S01]  /*0f30*/  IMAD R95, R3, R95, UR5 ;  /* 0x00000005035f7e24 */ /* 0x002fe2000f8e025f */
[----:B---3--:R-:W-:-:S05]  /*0f40*/  IADD3 R94, PT, PT, -R94, RZ, RZ ;  /* 0x000000ff5e5e7210 */ /* 0x008fca0007ffe1ff */
[----:B--2---:R-:W-:Y:S01]  /*0f50*/  IMAD R94, R2, R94, UR4 ;  /* 0x00000004025e7e24 */ /* 0x004fe2000f8e025e */
[----:B------:R-:W-:Y:S06]  /*0f60*/  @!P0 BRA `(.L_x_15) ;  /* 0x0000000000b88947 */ /* 0x000fec0003800000 */
[----:B------:R-:W1:Y:S01]  /*0f70*/  LDC.64 R4, c[0x0][0xb18] ;  /* 0x0002c600ff047b82 */ /* 0x000e620000000a00 */
[----:B------:R-:W-:-:S07]  /*0f80*/  ISETP.NE.AND P0, PT, R10, 0x1, PT ;  /* 0x000000010a00780c */ /* 0x000fce0003f05270 */
[----:B------:R-:W2:Y:S08]  /*0f90*/  LDC R9, c[0x0][0xb0c] ;  /* 0x0002c300ff097b82 */ /* 0x000eb00000000800 */
[----:B------:R-:W3:Y:S08]  /*0fa0*/  LDC R12, c[0x0][0x370] ;  /* 0x0000dc00ff0c7b82 */ /* 0x000ef00000000800 */
[----:B------:R-:W4:Y:S01]  /*0fb0*/  LDC R11, c[0x0][0x374] ;  /* 0x0000dd00ff0b7b82 */ /* 0x000f220000000800 */
[----:B-1----:R-:W-:-:S07]  /*0fc0*/  ISETP.NE.AND P1, PT, R4, 0x1, PT ;  /* 0x000000010400780c */ /* 0x002fce0003f25270 */
[----:B------:R-:W3:Y:S01]  /*0fd0*/  LDC.64 R6, c[0x0][0xb10] ;  /* 0x0002c400ff067b82 */ /* 0x000ee20000000a00 */
[----:B--2---:R-:W-:-:S07]  /*0fe0*/  ISETP.NE.AND P2, PT, R9, 0x1, PT ;  /* 0x000000010900780c */ /* 0x004fce0003f45270 */
[----:B------:R-:W1:Y:S08]  /*0ff0*/  LDC R8, c[0x0][0xb20] ;  /* 0x0002c800ff087b82 */ /* 0x000e700000000800 */
[----:B------:R-:W2:Y:S01]  /*1000*/  LDC.64 R2, c[0x0][0xb28] ;  /* 0x0002ca00ff027b82 */ /* 0x000ea20000000a00 */
[----:B----4-:R-:W-:-:S04]  /*1010*/  IMAD.HI.U32 R13, R11, R5, RZ ;  /* 0x000000050b0d7227 */ /* 0x010fc800078e00ff */
[----:B------:R-:W-:-:S04]  /*1020*/  IMAD.HI.U32 R5, R14, R5, RZ ;  /* 0x000000050e057227 */ /* 0x000fc800078e00ff */
[----:B---3--:R-:W-:-:S05]  /*1030*/  IMAD.HI.U32 R16, R12, R6, RZ ;  /* 0x000000060c107227 */ /* 0x008fca00078e00ff */
[-C--:B------:R-:W-:Y:S01]  /*1040*/  @P2 SHF.R.U32.HI R12, RZ, R7.reuse, R16 ;  /* 0x00000007ff0c2219 */ /* 0x080fe20000011610 */
[----:B------:R-:W-:Y:S01]  /*1050*/  IMAD.HI.U32 R16, R15, R6, RZ ;  /* 0x000000060f107227 */ /* 0x000fe200078e00ff */
[-C--:B-1----:R-:W-:Y:S02]  /*1060*/  @P1 SHF.R.U32.HI R11, RZ, R8.reuse, R13 ;  /* 0x00000008ff0b1219 */ /* 0x082fe4000001160d */
[----:B------:R-:W-:Y:S02]  /*1070*/  SHF.R.U32.HI R5, RZ, R8, R5 ;  /* 0x00000008ff057219 */ /* 0x000fe40000011605 */
[----:B------:R-:W-:Y:S02]  /*1080*/  SHF.R.U32.HI R16, RZ, R7, R16 ;  /* 0x00000007ff107219 */ /* 0x000fe40000011610 */
[----:B------:R-:W-:Y:S01]  /*1090*/  SEL R5, R14, R5, !P1 ;  /* 0x000000050e057207 */ /* 0x000fe20004800000 */
[----:B--2---:R-:W-:Y:S01]  /*10a0*/  IMAD.HI.U32 R13, R11, R2, RZ ;  /* 0x000000020b0d7227 */ /* 0x004fe200078e00ff */
[----:B------:R-:W-:-:S03]  /*10b0*/  SEL R16, R15, R16, !P2 ;  /* 0x000000100f107207 */ /* 0x000fc60005000000 */
[----:B------:R-:W-:Y:S01]  /*10c0*/  IMAD.HI.U32 R6, R12, R2, RZ ;  /* 0x000000020c067227 */ /* 0x000fe200078e00ff */
[----:B------:R-:W-:-:S04]  /*10d0*/  @P0 SHF.R.U32.HI R11, RZ, R3, R13 ;  /* 0x00000003ff0b0219 */ /* 0x000fc8000001160d */
[----:B------:R-:W-:Y:S01]  /*10e0*/  @P0 SHF.R.U32.HI R12, RZ, R3, R6 ;  /* 0x00000003ff0c0219 */ /* 0x000fe20000011606 */
[----:B------:R-:W-:-:S04]  /*10f0*/  IMAD R11, R11, R10, RZ ;  /* 0x0000000a0b0b7224 */ /* 0x000fc800078e02ff */
[----:B------:R-:W-:Y:S01]  /*1100*/  IMAD R6, R12, R10, RZ ;  /* 0x0000000a0c067224 */ /* 0x000fe200078e02ff */
[----:B------:R-:W-:-:S04]  /*1110*/  ISETP.GE.AND P1, PT, R5, R11, PT ;  /* 0x0000000b0500720c */ /* 0x000fc80003f26270 */
[----:B------:R-:W-:Y:S01]  /*1120*/  ISETP.GE.OR P1, PT, R16, R6, P1 ;  /* 0x000000061000720c */ /* 0x000fe20000f26670 */
[----:B------:R-:W-:-:S05]  /*1130*/  IMAD.HI.U32 R6, R5, R2, RZ ;  /* 0x0000000205067227 */ /* 0x000fca00078e00ff */
[----:B------:R-:W-:-:S04]  /*1140*/  SHF.R.U32.HI R6, RZ, R3, R6 ;  /* 0x00000003ff067219 */ /* 0x000fc80000011606 */
[----:B------:R-:W-:-:S03]  /*1150*/  SEL R6, R5, R6, !P0 ;  /* 0x0000000605067207 */ /* 0x000fc60004000000 */
[----:B------:R-:W-:Y:S01]  /*1160*/  @!P1 IMAD.HI.U32 R7, R16, R2, RZ ;  /* 0x0000000210079227 */ /* 0x000fe200078e00ff */
[----:B------:R-:W-:-:S04]  /*1170*/  IADD3 R2, PT, PT, -R6, RZ, RZ ;  /* 0x000000ff06027210 */ /* 0x000fc80007ffe1ff */
[----:B------:R-:W-:Y:S01]  /*1180*/  @!P1 SHF.R.U32.HI R3, RZ, R3, R7 ;  /* 0x00000003ff039219 */ /* 0x000fe20000011607 */
[----:B------:R-:W-:Y:S01]  /*1190*/  IMAD R2, R10, R2, R5 ;  /* 0x000000020a027224 */ /* 0x000fe200078e0205 */
[----:B------:R-:W-:Y:S02]  /*11a0*/  IADD3 R7, PT, PT, -R5, RZ, RZ ;  /* 0x000000ff05077210 */ /* 0x000fe40007ffe1ff */
[----:B------:R-:W-:-:S03]  /*11b0*/  @!P1 SEL R3, R16, R3, !P0 ;  /* 0x0000000310039207 */ /* 0x000fc60004000000 */
[----:B------:R-:W-:Y:S02]  /*11c0*/  IMAD R7, R4, R7, R14 ;  /* 0x0000000704077224 */ /* 0x000fe400078e020e */
[--C-:B------:R-:W-:Y:S02]  /*11d0*/  @!P1 IMAD.IADD R6, R6, 0x1, -R3.reuse ;  /* 0x0000000106069824 */ /* 0x100fe400078e0a03 */
[----:B------:R-:W-:Y:S01]  /*11e0*/  @!P1 IMAD R3, R2, R12, R3 ;  /* 0x0000000c02039224 */ /* 0x000fe200078e0203 */
[----:B------:R-:W-:Y:S01]  /*11f0*/  IADD3 R2, PT, PT, -R16, RZ, RZ ;  /* 0x000000ff10027210 */ /* 0x000fe20007ffe1ff */
[----:B------:R-:W-:Y:S02]  /*1200*/  @!P1 IMAD R5, R6, R10, R16 ;  /* 0x0000000a06059224 */ /* 0x000fe400078e0210 */
[----:B------:R-:W-:Y:S02]  /*1210*/  @!P1 IMAD.MOV.U32 R16, RZ, RZ, R3 ;  /* 0x000000ffff109224 */ /* 0x000fe400078e0003 */
[----:B------:R-:W-:-:S02]  /*1220*/  IMAD R2, R9, R2, R15 ;  /* 0x0000000209027224 */ /* 0x000fc400078e020f */
[----:B------:R-:W-:Y:S02]  /*1230*/  IMAD R14, R5, R4, R7 ;  /* 0x00000004050e7224 */ /* 0x000fe400078e0207 */
[----:B------:R-:W-:Y:S02]  /*1240*/  IMAD R15, R16, R9, R2 ;  /* 0x00000009100f7224 */ /* 0x000fe400078e0202 */
.L_x_15:
[----:B------:R-:W1:Y:S01]  /*1250*/  LDCU UR4, c[0x0][0xb30] ;  /* 0x00016600ff0477ac */ /* 0x000e620008000800 */
[----:B------:R-:W2:Y:S08]  /*1260*/  S2UR UR37, SR_CgaCtaId ;  /* 0x00000000002579c3 */ /* 0x000eb00000008800 */
[----:B------:R-:W3:Y:S01]  /*1270*/  LDC R40, c[0x0][0xb24] ;  /* 0x0002c900ff287b82 */ /* 0x000ee20000000800 */
[----:B-1----:R-:W-:-:S09]  /*1280*/  UISETP.NE.AND UP1, UPT, UR4, 0x1, UPT ;  /* 0x000000010400788c */ /* 0x002fd2000bf25270 */
[----:B--2---:R-:W-:Y:S05]  /*1290*/  BRA.U UP1, `(.L_x_16) ;  /* 0x0000000101407547 */ /* 0x004fea000b800000 */
[----:B------:R-:W1:Y:S08]  /*12a0*/  LDC.64 R4, c[0x0][0xb10] ;  /* 0x0002c400ff047b82 */ /* 0x000e700000000a00 */
[----:B------:R-:W2:Y:S08]  /*12b0*/  LDC.64 R2, c[0x0][0xb18] ;  /* 0x0002c600ff027b82 */ /* 0x000eb00000000a00 */
[----:B------:R-:W4:Y:S08]  /*12c0*/  LDC R6, c[0x0][0xb20] ;  /* 0x0002c800ff067b82 */ /* 0x000f300000000800 */
[----:B------:R-:W3:Y:S01]  /*12d0*/  LDC R7, c[0x0][0xb0c] ;  /* 0x0002c300ff077b82 */ /* 0x000ee20000000800 */
[----:B-1----:R-:W-:-:S05]  /*12e0*/  IMAD.HI.U32 R4, R15, R4, RZ ;  /* 0x000000040f047227 */ /* 0x002fca00078e00ff */
[----:B------:R-:W-:Y:S01]  /*12f0*/  SHF.R.U32.HI R4, RZ, R5, R4 ;  /* 0x00000005ff047219 */ /* 0x000fe20000011604 */
[----:B--2---:R-:W-:Y:S01]  /*1300*/  IMAD.HI.U32 R3, R14, R3, RZ ;  /* 0x000000030e037227 */ /* 0x004fe200078e00ff */
[----:B------:R-:W-:-:S04]  /*1310*/  ISETP.NE.AND P0, PT, R2, 0x1, PT ;  /* 0x000000010200780c */ /* 0x000fc80003f05270 */
[----:B----4-:R-:W-:-:S04]  /*1320*/  SHF.R.U32.HI R3, RZ, R6, R3 ;  /* 0x00000006ff037219 */ /* 0x010fc80000011603 */
[----:B------:R-:W-:Y:S02]  /*1330*/  SEL R3, R14, R3, !P0 ;  /* 0x000000030e037207 */ /* 0x000fe40004000000 */
[----:B---3--:R-:W-:-:S04]  /*1340*/  ISETP.NE.AND P1, PT, R7, 0x1, PT ;  /* 0x000000010700780c */ /* 0x008fc80003f25270 */
[----:B------:R-:W-:-:S05]  /*1350*/  SEL R4, R15, R4, !P1 ;  /* 0x000000040f047207 */ /* 0x000fca0004800000 */
[----:B------:R-:W-:Y:S02]  /*1360*/  IMAD.IADD R5, R3, 0x1, -R4 ;  /* 0x0000000103057824 */ /* 0x000fe400078e0a04 */
[----:B------:R-:W-:Y:S02]  /*1370*/  IMAD.IADD R3, R4, 0x1, -R3 ;  /* 0x0000000104037824 */ /* 0x000fe400078e0a03 */
[----:B------:R-:W-:Y:S02]  /*1380*/  IMAD R15, R5, R7, R15 ;  /* 0x00000007050f7224 */ /* 0x000fe400078e020f */
[----:B------:R-:W-:-:S07]  /*1390*/  IMAD R14, R3, R2, R14 ;  /* 0x00000002030e7224 */ /* 0x000fce00078e020e */
.L_x_16:
[----:B------:R-:W-:Y:S01]  /*13a0*/  BAR.SYNC.DEFER_BLOCKING 0x0 ;  /* 0x0000000000007b1d */ /* 0x000fe20000010000 */
[----:B------:R-:W-:Y:S01]  /*13b0*/  UISETP.NE.AND UP1, UPT, UR8, 0x2, UPT ;  /* 0x000000020800788c */ /* 0x000fe2000bf25270 */
[----:B------:R-:W-:Y:S02]  /*13c0*/  ISETP.NE.OR P5, PT, R0, 0x2, !P5 ;  /* 0x000000020000780c */ /* 0x000fe40006fa5670 */
[----:B------:R-:W-:-:S06]  /*13d0*/  LOP3.LUT R2, R108, 0x1f, RZ, 0xc0, !PT ;  /* 0x0000001f6c027812 */ /* 0x000fcc00078ec0ff */
[----:B------:R-:W-:Y:S05]  /*13e0*/  BRA.U UP1, `(.L_x_17) ;  /* 0x0000001101a47547 */ /* 0x000fea000b800000 */
[----:B------:R-:W1:Y:S01]  /*13f0*/  LDCU UR13, c[0x0][0x38c] ;  /* 0x00007180ff0d77ac */ /* 0x000e620008000800 */
[----:B------:R-:W2:Y:S01]  /*1400*/  LDC R8, c[0x0][0x370] ;  /* 0x0000dc00ff087b82 */ /* 0x000ea20000000800 */
[----:B------:R-:W-:Y:S01]  /*1410*/  PLOP3.LUT P1, PT, PT, PT, UP2, 0x80, 0x8 ;  /* 0x000000000008781c */ /* 0x000fe20003f2f028 */
[----:B------:R-:W-:Y:S01]  /*1420*/  IMAD.MOV.U32 R17, RZ, RZ, 0x1 ;  /* 0x00000001ff117424 */ /* 0x000fe200078e00ff */
[----:B------:R-:W-:Y:S01]  /*1430*/  ISETP.EQ.OR P4, PT, R2, RZ, P5 ;  /* 0x000000ff0200720c */ /* 0x000fe20002f82670 */
[----:B------:R-:W-:Y:S01]  /*1440*/  IMAD.MOV.U32 R16, RZ, RZ, RZ ;  /* 0x000000ffff107224 */ /* 0x000fe200078e00ff */
[----:B------:R-:W-:Y:S02]  /*1450*/  PLOP3.LUT P1, PT, P1, PT, PT, 0x8, 0x80 ;  /* 0x000000000080781c */ /* 0x000fe40000f2e170 */
[----:B------:R-:W-:Y:S01]  /*1460*/  CS2R R12, SRZ ;  /* 0x00000000000c7805 */ /* 0x000fe2000001ff00 */
[----:B------:R-:W-:Y:S01]  /*1470*/  IMAD.MOV.U32 R11, RZ, RZ, 0x1 ;  /* 0x00000001ff0b7424 */ /* 0x000fe200078e00ff */
[----:B------:R-:W4:Y:S01]  /*1480*/  LDC R0, c[0x0][0x374] ;  /* 0x0000dd00ff007b82 */ /* 0x000f220000000800 */
[----:B------:R-:W2:Y:S01]  /*1490*/  LDCU.64 UR22, c[0x0][0x348] ;  /* 0x00006900ff1677ac */ /* 0x000ea20008000a00 */
[----:B------:R-:W-:Y:S01]  /*14a0*/  UMOV UR6, URZ ;  /* 0x000000ff00067c82 */ /* 0x000fe20008000000 */
[----:B-1----:R-:W-:-:S04]  /*14b0*/  UIADD3 UR5, UPT, UPT, UR13, 0x3f, URZ ;  /* 0x0000003f0d057890 */ /* 0x002fc8000fffe0ff */
[----:B------:R-:W-:-:S04]  /*14c0*/  USHF.R.S32.HI UR4, URZ, 0x1f, UR5 ;  /* 0x0000001fff047899 */ /* 0x000fc80008011405 */
[----:B------:R-:W-:-:S04]  /*14d0*/  ULEA.HI UR4, UR4, UR5, URZ, 0x6 ;  /* 0x0000000504047291 */ /* 0x000fc8000f8f30ff */
[----:B------:R-:W-:Y:S02]  /*14e0*/  USHF.R.S32.HI UR15, URZ, 0x6, UR4 ;  /* 0x00000006ff0f7899 */ /* 0x000fe40008011404 */
[----:B------:R-:W-:Y:S02]  /*14f0*/  UIADD3 UR4, UPT, UPT, UR13, -0x1, URZ ;  /* 0xffffffff0d047890 */ /* 0x000fe4000fffe0ff */
[----:B------:R-:W-:Y:S02]  /*1500*/  UISETP.LT.U32.AND UP0, UPT, UR15, 0x6, UPT ;  /* 0x000000060f00788c */ /* 0x000fe4000bf01070 */
[----:B------:R-:W-:Y:S02]  /*1510*/  UISETP.GE.U32.AND UP1, UPT, UR4, -0x7f, UPT ;  /* 0xffffff810400788c */ /* 0x000fe4000bf26070 */
[----:B------:R-:W-:Y:S02]  /*1520*/  USEL UR14, UR15, 0x6, UP0 ;  /* 0x000000060f0e7887 */ /* 0x000fe40008000000 */
[----:B------:R-:W-:-:S02]  /*1530*/  UIADD3 UR13, UPT, UPT, UR13, 0x7e, URZ ;  /* 0x0000007e0d0d7890 */ /* 0x000fc4000fffe0ff */
[----:B------:R-:W-:Y:S02]  /*1540*/  UIADD3 UR5, UPT, UPT, UR14, -0x1, URZ ;  /* 0xffffffff0e057890 */ /* 0x000fe4000fffe0ff */
[----:B------:R-:W-:-:S03]  /*1550*/  UIADD3 UR7, UPT, UPT, UR15, -UR14, URZ ;  /* 0x8000000e0f077290 */ /* 0x000fc6000fffe0ff */
[----:B------:R-:W-:-:S04]  /*1560*/  @UP1 UIADD3 UR5, UPT, UPT, UR14, URZ, URZ ;  /* 0x000000ff0e051290 */ /* 0x000fc8000fffe0ff */
[----:B--2---:R-:W-:-:S12]  /*1570*/  UIADD3 UR5, UPT, UPT, UR5, 0x1, URZ ;  /* 0x0000000105057890 */ /* 0x004fd8000fffe0ff */
.L_x_35:
[----:B------:R-:W-:Y:S01]  /*1580*/  UISETP.NE.AND UP0, UPT, UR37, URZ, UPT ;  /* 0x000000ff2500728c */ /* 0x000fe2000bf05270 */
[----:B------:R-:W1:Y:S08]  /*1590*/  S2UR UR37, SR_CgaCtaId ;  /* 0x00000000002579c3 */ /* 0x000e700000008800 */
[----:B------:R-:W-:Y:S05]  /*15a0*/  BRA.U UP0, `(.L_x_18) ;  /* 0x0000000100347547 */ /* 0x000fea000b800000 */
[----:B------:R-:W2:Y:S01]  /*15b0*/  S2R R2, SR_CgaCtaId ;  /* 0x0000000000027919 */ /* 0x000ea20000008800 */
[----:B------:R-:W-:-:S04]  /*15c0*/  MOV R3, 0x400 ;  /* 0x0000040000037802 */ /* 0x000fc80000000f00 */
[----:B--2---:R-:W-:Y:S02]  /*15d0*/  LEA R2, R2, R3, 0x18 ;  /* 0x0000000302027211 */ /* 0x004fe400078ec0ff */
[----:B------:R-:W-:-:S03]  /*15e0*/  SHF.L.U32 R3, R11, 0x1f, RZ ;  /* 0x0000001f0b037819 */ /* 0x000fc600000006ff */
[----:B------:R-:W-:-:S04]  /*15f0*/  IMAD R2, R12, 0x8, R2 ;  /* 0x000000080c027824 */ /* 0x000fc800078e0202 */
[----:B------:R-:W2:Y:S02]  /*1600*/  SYNCS.PHASECHK.TRANS64.TRYWAIT P0, [R2+URZ+0x120], R3 ;  /* 0x00012003020075a7 */ /* 0x000ea400080011ff */
[----:B--2---:R-:W-:Y:S05]  /*1610*/  @!P0 BRA `(.L_x_19) ;  /* 0x0000007800948947 */ /* 0x004fea0003800000 */
.L_x_127:
[----:B------:R-:W-:Y:S01]  /*1620*/  VIADD R12, R12, 0x1 ;  /* 0x000000010c0c7836 */ /* 0x000fe20000000000 */
[----:B------:R2:W-:Y:S04]  /*1630*/  SYNCS.ARRIVE.TRANS64.A1T0 RZ, [R2+URZ+0x110], RZ ;  /* 0x000110ff02ff79a7 */ /* 0x0005e800081000ff */
[----:B------:R-:W-:-:S04]  /*1640*/  ISETP.NE.AND P0, PT, R12, 0x2, PT ;  /* 0x000000020c00780c */ /* 0x000fc80003f05270 */
[----:B------:R-:W-:Y:S02]  /*1650*/  SEL R12, R12, RZ, P0 ;  /* 0x000000ff0c0c7207 */ /* 0x000fe40000000000 */
[----:B--2---:R-:W-:-:S04]  /*1660*/  SEL R2, RZ, 0x1, P0 ;  /* 0x00000001ff027807 */ /* 0x004fc80000000000 */
[----:B------:R-:W-:-:S07]  /*1670*/  LOP3.LUT R11, R11, R2, RZ, 0x3c, !PT ;  /* 0x000000020b0b7212 */ /* 0x000fce00078e3cff */
.L_x_18:
[----:B------:R-:W-:Y:S01]  /*1680*/  UMOV UR4, 0x400 ;  /* 0x0000040000047882 */ /* 0x000fe20000000000 */
[----:B------:R-:W-:Y:S01]  /*1690*/  SHF.L.U32 R2, R17, 0x1f, RZ ;  /* 0x0000001f11027819 */ /* 0x000fe200000006ff */
[----:B-1----:R-:W-:Y:S01]  /*16a0*/  ULEA UR4, UR37, UR4, 0x18 ;  /* 0x0000000425047291 */ /* 0x002fe2000f8ec0ff */
[----:B------:R-:W-:Y:S01]  /*16b0*/  R2UR UR35, R15 ;  /* 0x000000000f2372ca */ /* 0x000fe200000e0000 */
[----:B------:R-:W-:Y:S01]  /*16c0*/  UISETP.GE.U32.AND UP0, UPT, UR13, 0x7f, UPT ;  /* 0x0000007f0d00788c */ /* 0x000fe2000bf06070 */
[----:B------:R-:W-:Y:S01]  /*16d0*/  R2UR UR11, R14 ;  /* 0x000000000e0b72ca */ /* 0x000fe200000e0000 */
[----:B------:R-:W-:Y:S01]  /*16e0*/  ULEA UR8, UR6, UR4, 0x3 ;  /* 0x0000000406087291 */ /* 0x000fe2000f8e18ff */
[----:B------:R-:W-:-:S08]  /*16f0*/  UMOV UR24, URZ ;  /* 0x000000ff00187c82 */ /* 0x000fd00008000000 */
[----:B------:R1:W2:Y:S01]  /*1700*/  SYNCS.PHASECHK.TRANS64.TRYWAIT P0, [UR8+0x30], R2 ;  /* 0x00003002ff0075a7 */ /* 0x0002a20008001108 */
[----:B------:R-:W-:Y:S02]  /*1710*/  USHF.L.U32 UR35, UR35, 0x6, URZ ;  /* 0x0000000623237899 */ /* 0x000fe400080006ff */
[----:B------:R-:W-:Y:S01]  /*1720*/  USHF.L.U32 UR11, UR11, 0x8, URZ ;  /* 0x000000080b0b7899 */ /* 0x000fe200080006ff */
[----:B------:R-:W-:Y:S11]  /*1730*/  BRA.U !UP0, `(.L_x_20) ;  /* 0x0000000108a87547 */ /* 0x000ff6000b800000 */
[----:B------:R-:W-:Y:S01]  /*1740*/  UMOV UR16, URZ ;  /* 0x000000ff00107c82 */ /* 0x000fe20008000000 */
[----:B------:R-:W-:-:S05]  /*1750*/  UMOV UR17, UR6 ;  /* 0x0000000600117c82 */ /* 0x000fca0008000000 */
.L_x_25:
[----:B-1----:R-:W-:Y:S01]  /*1760*/  ULEA UR33, UR17, UR4, 0x3 ;  /* 0x0000000411217291 */ /* 0x002fe2000f8e18ff */
[----:B--2---:R-:W-:Y:S01]  /*1770*/  @!P5 MOV R3, 0x5000 ;  /* 0x000050000003d802 */ /* 0x004fe20000000f00 */
[----:B--2---:R-:W-:Y:S10]  /*1780*/  @P0 BRA `(.L_x_21) ;  /* 0x00000000000c0947 */ /* 0x004ff40003800000 */
[----:B------:R-:W-:-:S04]  /*1790*/  SHF.L.U32 R4, R17, 0x1f, RZ ;  /* 0x0000001f11047819 */ /* 0x000fc800000006ff */
[----:B------:R-:W2:Y:S02]  /*17a0*/  SYNCS.PHASECHK.TRANS64.TRYWAIT P0, [UR33+0x30], R4 ;  /* 0x00003004ff0075a7 */ /* 0x000ea40008001121 */
[----:B--2---:R-:W-:Y:S05]  /*17b0*/  @!P0 BRA `(.L_x_22) ;  /* 0x0000007800408947 */ /* 0x004fea0003800000 */
.L_x_21:
[----:B------:R2:W-:Y:S01]  /*17c0*/  @!P5 SYNCS.ARRIVE.TRANS64 RZ, [UR33], R3 ;  /* 0x00000003ffffd9a7 */ /* 0x0005e20008000021 */
[----:B------:R-:W-:Y:S04]  /*17d0*/  BSSY.RECONVERGENT B0, `(.L_x_23) ;  /* 0x0000003000007945 */ /* 0x000fe80003800200 */
[----:B------:R-:W-:Y:S05]  /*17e0*/  @P4 BRA `(.L_x_24) ;  /* 0x0000000000044947 */ /* 0x000fea0003800000 */
[----:B------:R-:W-:Y:S05]  /*17f0*/  BPT.TRAP 0x1 ;  /* 0x000000040000795c */ /* 0x000fea0000300000 */
.L_x_24:
[----:B------:R-:W-:Y:S05]  /*1800*/  BSYNC.RECONVERGENT B0 ;  /* 0x0000000000007941 */ /* 0x000fea0003800200 */
.L_x_23:
[----:B------:R-:W-:Y:S02]  /*1810*/  UIADD3 UR6, UPT, UPT, UR17, 0x1, URZ ;  /* 0x0000000111067890 */ /* 0x000fe4000fffe0ff */
[----:B------:R-:W-:Y:S02]  /*1820*/  ULEA UR32, UR17, UR4, 0xc ;  /* 0x0000000411207291 */ /* 0x000fe4000f8e60ff */
[----:B------:R-:W-:Y:S02]  /*1830*/  UISETP.NE.AND UP0, UPT, UR6, 0x6, UPT ;  /* 0x000000060600788c */ /* 0x000fe4000bf05270 */
[----:B------:R-:W-:Y:S02]  /*1840*/  UIADD3 UR26, UP1, UPT, UR22, 0x80, URZ ;  /* 0x00000080161a7890 */ /* 0x000fe4000ff3e0ff */
[----:B------:R-:W-:Y:S02]  /*1850*/  USEL UR9, URZ, 0x1, UP0 ;  /* 0x00000001ff097887 */ /* 0x000fe40008000000 */
[----:B------:R-:W-:-:S02]  /*1860*/  USEL UR6, UR6, URZ, UP0 ;  /* 0x000000ff06067287 */ /* 0x000fc40008000000 */
[----:B------:R-:W-:Y:S02]  /*1870*/  UIADD3 UR20, UP0, UPT, UR22, 0x180, URZ ;  /* 0x0000018016147890 */ /* 0x000fe4000ff1e0ff */
[----:B------:R-:W-:Y:S01]  /*1880*/  ULEA UR8, UR6, UR4, 0x3 ;  /* 0x0000000406087291 */ /* 0x000fe2000f8e18ff */
[----:B------:R-:W-:Y:S01]  /*1890*/  LOP3.LUT R17, R17, UR9, RZ, 0x3c, !PT ;  /* 0x0000000911117c12 */ /* 0x000fe2000f8e3cff */
[----:B------:R-:W-:Y:S02]  /*18a0*/  USHF.L.U32 UR34, UR16, 0x6, URZ ;  /* 0x0000000610227899 */ /* 0x000fe400080006ff */
[----:B------:R-:W-:Y:S01]  /*18b0*/  UIADD3.X UR27, UPT, UPT, URZ, UR23, URZ, UP1, !UPT ;  /* 0x00000017ff1b7290 */ /* 0x000fe20008ffe4ff */
[----:B-1----:R-:W-:Y:S01]  /*18c0*/  SHF.L.U32 R2, R17, 0x1f, RZ ;  /* 0x0000001f11027819 */ /* 0x002fe200000006ff */
[----:B------:R-:W-:Y:S02]  /*18d0*/  UIADD3 UR32, UPT, UPT, UR32, 0x6400, URZ ;  /* 0x0000640020207890 */ /* 0x000fe4000fffe0ff */
[----:B------:R-:W-:Y:S01]  /*18e0*/  UIADD3.X UR21, UPT, UPT, URZ, UR23, URZ, UP0, !UPT ;  /* 0x00000017ff157290 */ /* 0x000fe200087fe4ff */
[----:B------:R1:W1:Y:S01]  /*18f0*/  SYNCS.PHASECHK.TRANS64.TRYWAIT P0, [UR8+0x30], R2 ;  /* 0x00003002ff0075a7 */ /* 0x0002620008001108 */
[----:B------:R-:W-:Y:S01]  /*1900*/  ULEA UR8, UR17, UR4, 0xe ;  /* 0x0000000411087291 */ /* 0x000fe2000f8e70ff */
[----:B------:R-:W-:Y:S01]  /*1910*/  UMOV UR18, 0x0 ;  /* 0x0000000000127882 */ /* 0x000fe20000000000 */
[----:B------:R-:W-:-:S02]  /*1920*/  UMOV UR19, 0x10000000 ;  /* 0x1000000000137882 */ /* 0x000fc40000000000 */
[----:B------:R-:W-:Y:S01]  /*1930*/  UIADD3 UR8, UPT, UPT, UR8, 0xc400, URZ ;  /* 0x0000c40008087890 */ /* 0x000fe2000fffe0ff */
[----:B------:R1:W-:Y:S01]  /*1940*/  UTMALDG.3D [UR32], [UR26], desc[UR18] ;  /* 0x000012201a0075b4 */ /* 0x0003e20008011000 */
[----:B------:R-:W-:Y:S01]  /*1950*/  UMOV UR12, UR36 ;  /* 0x00000024000c7c82 */ /* 0x000fe20008000000 */
[----:B------:R-:W-:Y:S01]  /*1960*/  UMOV UR9, UR33 ;  /* 0x0000002100097c82 */ /* 0x000fe20008000000 */
[----:B------:R-:W-:Y:S01]  /*1970*/  UMOV UR10, UR34 ;  /* 0x00000022000a7c82 */ /* 0x000fe20008000000 */
[----:B------:R-:W-:Y:S01]  /*1980*/  UIADD3 UR16, UPT, UPT, UR16, 0x1, URZ ;  /* 0x0000000110107890 */ /* 0x000fe2000fffe0ff */
[----:B------:R-:W-:Y:S01]  /*1990*/  UMOV UR24, UR5 ;  /* 0x0000000500187c82 */ /* 0x000fe20008000000 */
[----:B------:R-:W-:Y:S02]  /*19a0*/  UMOV UR17, UR6 ;  /* 0x0000000600117c82 */ /* 0x000fe40008000000 */
[----:B------:R1:W-:Y:S01]  /*19b0*/  UTMALDG.3D [UR8], [UR20], desc[UR18] ;  /* 0x00001208140075b4 */ /* 0x0003e20008011000 */
[----:B------:R-:W-:-:S09]  /*19c0*/  UISETP.NE.AND UP0, UPT, UR16, UR5, UPT ;  /* 0x000000051000728c */ /* 0x000fd2000bf05270 */
[----:B------:R-:W-:Y:S05]  /*19d0*/  BRA.U UP0, `(.L_x_25) ;  /* 0xfffffffd00607547 */ /* 0x000fea000b83ffff */
.L_x_20:
[----:B-1----:R-:W-:Y:S01]  /*19e0*/  ULEA UR8, UR6, UR4, 0x3 ;  /* 0x0000000406087291 */ /* 0x002fe2000f8e18ff */
[----:B------:R-:W-:Y:S01]  /*19f0*/  SHF.L.U32 R2, R17, 0x1f, RZ ;  /* 0x0000001f11027819 */ /* 0x000fe200000006ff */
[----:B------:R-:W-:Y:S01]  /*1a00*/  @!P1 SYNCS.ARRIVE.TRANS64.A1T0 RZ, [UR4+0xa8], RZ ;  /* 0x0000a8ffffff99a7 */ /* 0x000fe20008100004 */
[----:B------:R-:W-:-:S06]  /*1a10*/  UISETP.GT.AND UP0, UPT, UR15, UR14, UPT ;  /* 0x0000000e0f00728c */ /* 0x000fcc000bf04270 */
[----:B--2---:R1:W2:Y:S03]  /*1a20*/  SYNCS.PHASECHK.TRANS64.TRYWAIT P0, [UR8+0x30], R2 ;  /* 0x00003002ff0075a7 */ /* 0x0042a60008001108 */
[----:B------:R-:W-:Y:S05]  /*1a30*/  BRA.U !UP0, `(.L_x_26) ;  /* 0x0000000108ac7547 */ /* 0x000fea000b800000 */
[----:B------:R-:W-:Y:S01]  /*1a40*/  UIADD3 UR21, UPT, UPT, UR7, UR24, URZ ;  /* 0x0000001807157290 */ /* 0x000fe2000fffe0ff */
[----:B------:R-:W-:-:S11]  /*1a50*/  UMOV UR25, UR6 ;  /* 0x0000000600197c82 */ /* 0x000fd60008000000 */
.L_x_31:
[----:B-1----:R-:W-:Y:S01]  /*1a60*/  ULEA UR17, UR25, UR4, 0x3 ;  /* 0x0000000419117291 */ /* 0x002fe2000f8e18ff */
[----:B--2---:R-:W-:Y:S01]  /*1a70*/  @!P5 MOV R3, 0x5000 ;  /* 0x000050000003d802 */ /* 0x004fe20000000f00 */
[----:B--2---:R-:W-:Y:S10]  /*1a80*/  @P0 BRA `(.L_x_27) ;  /* 0x00000000000c0947 */ /* 0x004ff40003800000 */
[----:B------:R-:W-:-:S04]  /*1a90*/  SHF.L.U32 R4, R17, 0x1f, RZ ;  /* 0x0000001f11047819 */ /* 0x000fc800000006ff */
[----:B------:R-:W2:Y:S02]  /*1aa0*/  SYNCS.PHASECHK.TRANS64.TRYWAIT P0, [UR17+0x30], R4 ;  /* 0x00003004ff0075a7 */ /* 0x000ea40008001111 */
[----:B--2---:R-:W-:Y:S05]  /*1ab0*/  @!P0 BRA `(.L_x_28) ;  /* 0x0000007400988947 */ /* 0x004fea0003800000 */
.L_x_27:
[----:B------:R2:W-:Y:S01]  /*1ac0*/  @!P5 SYNCS.ARRIVE.TRANS64 RZ, [UR17], R3 ;  /* 0x00000003ffffd9a7 */ /* 0x0005e20008000011 */
[----:B------:R-:W-:Y:S04]  /*1ad0*/  BSSY.RECONVERGENT B0, `(.L_x_29) ;  /* 0x0000003000007945 */ /* 0x000fe80003800200 */
[----:B------:R-:W-:Y:S05]  /*1ae0*/  @P4 BRA `(.L_x_30) ;  /* 0x0000000000044947 */ /* 0x000fea0003800000 */
[----:B------:R-:W-:Y:S05]  /*1af0*/  BPT.TRAP 0x1 ;  /* 0x000000040000795c */ /* 0x000fea0000300000 */
.L_x_30:
[----:B------:R-:W-:Y:S05]  /*1b00*/  BSYNC.RECONVERGENT B0 ;  /* 0x0000000000007941 */ /* 0x000fea0003800200 */
.L_x_29:
        /* <DEDUP_REMOVED lines=10> */
[----:B------:R-:W-:Y:S01]  /*1bb0*/  UIADD3 UR16, UPT, UPT, UR16, 0x6400, URZ ;  /* 0x0000640010107890 */ /* 0x000fe2000fffe0ff */
[----:B-1----:R-:W-:Y:S01]  /*1bc0*/  SHF.L.U32 R2, R17, 0x1f, RZ ;  /* 0x0000001f11027819 */ /* 0x002fe200000006ff */
[----:B------:R-:W-:Y:S02]  /*1bd0*/  UIADD3.X UR31, UPT, UPT, URZ, UR23, URZ, UP1, !UPT ;  /* 0x00000017ff1f7290 */ /* 0x000fe40008ffe4ff */
[----:B------:R-:W-:Y:S01]  /*1be0*/  UIADD3.X UR29, UPT, UPT, URZ, UR23, URZ, UP0, !UPT ;  /* 0x00000017ff1d7290 */ /* 0x000fe200087fe4ff */
[----:B------:R1:W1:Y:S01]  /*1bf0*/  SYNCS.PHASECHK.TRANS64.TRYWAIT P0, [UR8+0x30], R2 ;  /* 0x00003002ff0075a7 */ /* 0x0002620008001108 */
[----:B------:R-:W-:Y:S01]  /*1c00*/  ULEA UR8, UR25, UR4, 0xe ;  /* 0x0000000419087291 */ /* 0x000fe2000f8e70ff */
[----:B------:R-:W-:Y:S01]  /*1c10*/  UMOV UR26, 0x0 ;  /* 0x00000000001a7882 */ /* 0x000fe20000000000 */
[----:B------:R-:W-:-:S02]  /*1c20*/  UMOV UR27, 0x10000000 ;  /* 0x10000000001b7882 */ /* 0x000fc40000000000 */
[----:B------:R-:W-:Y:S01]  /*1c30*/  UIADD3 UR8, UPT, UPT, UR8, 0xc400, URZ ;  /* 0x0000c40008087890 */ /* 0x000fe2000fffe0ff */
[----:B------:R-:W-:Y:S01]  /*1c40*/  UMOV UR19, UR35 ;  /* 0x0000002300137c82 */ /* 0x000fe20008000000 */
[----:B------:R-:W-:Y:S01]  /*1c50*/  UMOV UR20, UR36 ;  /* 0x0000002400147c82 */ /* 0x000fe20008000000 */
[----:B------:R-:W-:Y:S01]  /*1c60*/  UMOV UR12, UR36 ;  /* 0x00000024000c7c82 */ /* 0x000fe20008000000 */
[----:B------:R-:W-:Y:S01]  /*1c70*/  UMOV UR9, UR17 ;  /* 0x0000001100097c82 */ /* 0x000fe20008000000 */
[----:B------:R-:W-:Y:S01]  /*1c80*/  UMOV UR10, UR18 ;  /* 0x00000012000a7c82 */ /* 0x000fe20008000000 */
[----:B------:R1:W-:Y:S01]  /*1c90*/  UTMALDG.3D [UR16], [UR30], desc[UR26] ;  /* 0x00001a101e0075b4 */ /* 0x0003e20008011000 */
[----:B------:R-:W-:Y:S01]  /*1ca0*/  UIADD3 UR24, UPT, UPT, UR24, 0x1, URZ ;  /* 0x0000000118187890 */ /* 0x000fe2000fffe0ff */
[----:B------:R-:W-:-:S03]  /*1cb0*/  UMOV UR25, UR6 ;  /* 0x0000000600197c82 */ /* 0x000fc60008000000 */
[----:B------:R-:W-:Y:S01]  /*1cc0*/  UISETP.NE.AND UP0, UPT, UR24, UR21, UPT ;  /* 0x000000151800728c */ /* 0x000fe2000bf05270 */
[----:B------:R1:W-:Y:S08]  /*1cd0*/  UTMALDG.3D [UR8], [UR28], desc[UR26] ;  /* 0x00001a081c0075b4 */ /* 0x0003f00008011000 */
[----:B------:R-:W-:Y:S05]  /*1ce0*/  BRA.U UP0, `(.L_x_31) ;  /* 0xfffffffd005c7547 */ /* 0x000fea000b83ffff */
.L_x_26:
[C---:B-1----:R-:W-:Y:S01]  /*1cf0*/  LEA R2, R16.reuse, UR4, 0x3 ;  /* 0x0000000410027c11 */ /* 0x042fe2000f8e18ff */
[----:B------:R-:W-:Y:S01]  /*1d00*/  NOP ;  /* 0x0000000000007918 */ /* 0x000fe20000000000 */
[----:B--2---:R-:W-:Y:S02]  /*1d10*/  SHF.L.U32 R3, R13, 0x1f, RZ ;  /* 0x0000001f0d037819 */ /* 0x004fe400000006ff */
[----:B------:R-:W-:Y:S02]  /*1d20*/  LEA R4, R16, UR4, 0x4 ;  /* 0x0000000410047c11 */ /* 0x000fe4000f8e20ff */
[----:B------:R-:W1:Y:S02]  /*1d30*/  SYNCS.PHASECHK.TRANS64.TRYWAIT P0, [R2+URZ+0xb0], R3 ;  /* 0x0000b003020075a7 */ /* 0x000e6400080011ff */
[----:B-1----:R-:W-:Y:S05]  /*1d40*/  @!P0 BRA `(.L_x_32) ;  /* 0x00000074000c8947 */ /* 0x002fea0003800000 */
.L_x_130:
[----:B------:R-:W2:Y:S01]  /*1d50*/  LDS.128 R4, [R4+0x140] ;  /* 0x0001400004047984 */ /* 0x000ea20000000c00 */
[----:B---3--:R-:W-:Y:S01]  /*1d60*/  ISETP.GE.AND P0, PT, R40, 0x1, PT ;  /* 0x000000012800780c */ /* 0x008fe20003f06270 */
[----:B-1----:R-:W-:Y:S01]  /*1d70*/  VIADD R2, R2, 0xc0 ;  /* 0x000000c002027836 */ /* 0x002fe20000000000 */
[----:B------:R-:W-:Y:S01]  /*1d80*/  @!PT LDS RZ, [RZ] ;  /* 0x00000000fffff984 */ /* 0x000fe20000000800 */
[----:B------:R-:W-:Y:S01]  /*1d90*/  @!PT LDS RZ, [RZ] ;  /* 0x00000000fffff984 */ /* 0x000fe20000000800 */
[----:B------:R-:W-:Y:S01]  /*1da0*/  @!PT LDS RZ, [RZ] ;  /* 0x00000000fffff984 */ /* 0x000fe20000000800 */
[----:B------:R-:W-:Y:S01]  /*1db0*/  @!PT LDS RZ, [RZ] ;  /* 0x00000000fffff984 */ /* 0x000fe20000000800 */
[----:B------:R1:W-:Y:S06]  /*1dc0*/  MEMBAR.ALL.CTA ;  /* 0x0000000000007992 */ /* 0x0003ec0000008000 */
[----:B-1----:R-:W1:Y:S01]  /*1dd0*/  FENCE.VIEW.ASYNC.S ;  /* 0x00000000000073c6 */ /* 0x002e620000000000 */
[----:B------:R-:W-:-:S04]  /*1de0*/  PRMT R2, RZ, 0x654, R2 ;  /* 0x00000654ff027816 */ /* 0x000fc80000000002 */
[----:B-1----:R1:W-:Y:S01]  /*1df0*/  SYNCS.ARRIVE.TRANS64.RED.A1T0 RZ, [R2+URZ], RZ ;  /* 0x000000ff02ff79a7 */ /* 0x0023e200081004ff */
[----:B--2---:R-:W-:-:S13]  /*1e00*/  LOP3.LUT P2, RZ, R6, 0x1, RZ, 0xc0, !PT ;  /* 0x0000000106ff7812 */ /* 0x004fda000784c0ff */
[----:B------:R-:W-:Y:S01]  /*1e10*/  @P2 SHF.R.U32.HI R3, RZ, 0x10, R5 ;  /* 0x00000010ff032819 */ /* 0x000fe20000011605 */
[----:B------:R-:W-:Y:S01]  /*1e20*/  VOTEU.ANY UP0, P2 ;  /* 0x0000000000ff7886 */ /* 0x000fe20001000100 */
[----:B------:R-:W-:Y:S02]  /*1e30*/  @P2 MOV R10, R4 ;  /* 0x00000004000a2202 */ /* 0x000fe40000000f00 */
[----:B------:R-:W-:Y:S02]  /*1e40*/  @P2 R2UR.BROADCAST UR8, R3 ;  /* 0x00000000030822ca */ /* 0x000fe400008e0000 */
[----:B------:R-:W-:-:S11]  /*1e50*/  @P2 LOP3.LUT R9, R5, 0xffff, RZ, 0xc0, !PT ;  /* 0x0000ffff05092812 */ /* 0x000fd600078ec0ff */
[----:B------:R-:W-:Y:S01]  /*1e60*/  @UP0 UMOV UR36, UR8 ;  /* 0x0000000800240c82 */ /* 0x000fe20008000000 */
[----:B-1----:R-:W-:Y:S05]  /*1e70*/  @!P0 BRA `(.L_x_33) ;  /* 0x0000000000b88947 */ /* 0x002fea0003800000 */
[----:B------:R-:W4:Y:S01]  /*1e80*/  LDC.64 R4, c[0x0][0xb18] ;  /* 0x0002c600ff047b82 */ /* 0x000f220000000a00 */
[----:B------:R-:W-:-:S07]  /*1e90*/  ISETP.NE.AND P3, PT, R40, 0x1, PT ;  /* 0x000000012800780c */ /* 0x000fce0003f65270 */
[----:B------:R-:W1:Y:S08]  /*1ea0*/  LDC.64 R6, c[0x0][0xb10] ;  /* 0x0002c400ff067b82 */ /* 0x000e700000000a00 */
[----:B------:R-:W2:Y:S08]  /*1eb0*/  LDC R14, c[0x0][0xb20] ;  /* 0x0002c800ff0e7b82 */ /* 0x000eb00000000800 */
[----:B------:R-:W3:Y:S01]  /*1ec0*/  LDC R15, c[0x0][0xb0c] ;  /* 0x0002c300ff0f7b82 */ /* 0x000ee20000000800 */
[----:B----4-:R-:W-:Y:S01]  /*1ed0*/  IMAD.HI.U32 R19, R0, R5, RZ ;  /* 0x0000000500137227 */ /* 0x010fe200078e00ff */
[----:B------:R-:W-:-:S03]  /*1ee0*/  ISETP.NE.AND P0, PT, R4, 0x1, PT ;  /* 0x000000010400780c */ /* 0x000fc60003f05270 */
[----:B------:R-:W-:-:S03]  /*1ef0*/  IMAD.HI.U32 R5, R9, R5, RZ ;  /* 0x0000000509057227 */ /* 0x000fc600078e00ff */
[----:B------:R-:W4:Y:S01]  /*1f00*/  LDC.64 R2, c[0x0][0xb28] ;  /* 0x0002ca00ff027b82 */ /* 0x000f220000000a00 */
[----:B-1----:R-:W-:-:S04]  /*1f10*/  IMAD.HI.U32 R20, R8, R6, RZ ;  /* 0x0000000608147227 */ /* 0x002fc800078e00ff */
[----:B------:R-:W-:Y:S01]  /*1f20*/  IMAD.HI.U32 R21, R10, R6, RZ ;  /* 0x000000060a157227 */ /* 0x000fe200078e00ff */
[----:B------:R-:W-:Y:S02]  /*1f30*/  SHF.R.U32.HI R20, RZ, R7, R20 ;  /* 0x00000007ff147219 */ /* 0x000fe40000011614 */
[-C--:B--2---:R-:W-:Y:S02]  /*1f40*/  SHF.R.U32.HI R19, RZ, R14.reuse, R19 ;  /* 0x0000000eff137219 */ /* 0x084fe40000011613 */
[----:B------:R-:W-:Y:S02]  /*1f50*/  SHF.R.U32.HI R5, RZ, R14, R5 ;  /* 0x0000000eff057219 */ /* 0x000fe40000011605 */
[----:B------:R-:W-:Y:S02]  /*1f60*/  SEL R19, R0, R19, !P0 ;  /* 0x0000001300137207 */ /* 0x000fe40004000000 */
[----:B------:R-:W-:Y:S02]  /*1f70*/  SHF.R.U32.HI R21, RZ, R7, R21 ;  /* 0x00000007ff157219 */ /* 0x000fe40000011615 */
[----:B---3--:R-:W-:-:S02]  /*1f80*/  ISETP.NE.AND P1, PT, R15, 0x1, PT ;  /* 0x000000010f00780c */ /* 0x008fc40003f25270 */
[----:B------:R-:W-:Y:S02]  /*1f90*/  SEL R5, R9, R5, !P0 ;  /* 0x0000000509057207 */ /* 0x000fe40004000000 */
[----:B------:R-:W-:Y:S02]  /*1fa0*/  SEL R20, R8, R20, !P1 ;  /* 0x0000001408147207 */ /* 0x000fe40004800000 */
[----:B------:R-:W-:Y:S01]  /*1fb0*/  SEL R21, R10, R21, !P1 ;  /* 0x000000150a157207 */ /* 0x000fe20004800000 */
[----:B----4-:R-:W-:-:S04]  /*1fc0*/  IMAD.HI.U32 R18, R19, R2, RZ ;  /* 0x0000000213127227 */ /* 0x010fc800078e00ff */
        /* <DEDUP_REMOVED lines=10> */
[----:B------:R-:W-:-:S04]  /*2070*/  @!P0 IMAD.HI.U32 R7, R21, R2, RZ ;  /* 0x0000000215078227 */ /* 0x000fc800078e00ff */
[----:B------:R-:W-:Y:S01]  /*2080*/  IMAD.MOV R2, RZ, RZ, -R6 ;  /* 0x000000ffff027224 */ /* 0x000fe200078e0a06 */
[----:B------:R-:W-:Y:S02]  /*2090*/  @!P0 SHF.R.U32.HI R3, RZ, R3, R7 ;  /* 0x00000003ff038219 */ /* 0x000fe40000011607 */
[----:B------:R-:W-:Y:S01]  /*20a0*/  IADD3 R7, PT, PT, -R5, RZ, RZ ;  /* 0x000000ff05077210 */ /* 0x000fe20007ffe1ff */
[----:B------:R-:W-:Y:S01]  /*20b0*/  IMAD R2, R40, R2, R5 ;  /* 0x0000000228027224 */ /* 0x000fe200078e0205 */
        /* <DEDUP_REMOVED lines=10> */
.L_x_33:
[----:B------:R-:W1:Y:S02]  /*2160*/  LDCU UR8, c[0x0][0xb30] ;  /* 0x00016600ff0877ac */ /* 0x000e640008000800 */
[----:B-1----:R-:W-:-:S09]  /*2170*/  UISETP.NE.AND UP0, UPT, UR8, 0x1, UPT ;  /* 0x000000010800788c */ /* 0x002fd2000bf05270 */
[----:B------:R-:W-:Y:S05]  /*2180*/  BRA.U UP0, `(.L_x_34) ;  /* 0x0000000100407547 */ /* 0x000fea000b800000 */
[----:B------:R-:W1:Y:S08]  /*2190*/  LDC.64 R4, c[0x0][0xb10] ;  /* 0x0002c400ff047b82 */ /* 0x000e700000000a00 */
[----:B------:R-:W2:Y:S08]  /*21a0*/  LDC.64 R2, c[0x0][0xb18] ;  /* 0x0002c600ff027b82 */ /* 0x000eb00000000a00 */
[----:B------:R-:W3:Y:S08]  /*21b0*/  LDC R6, c[0x0][0xb20] ;  /* 0x0002c800ff067b82 */ /* 0x000ef00000000800 */
[----:B------:R-:W4:Y:S01]  /*21c0*/  LDC R7, c[0x0][0xb0c] ;  /* 0x0002c300ff077b82 */ /* 0x000f220000000800 */
[----:B-1----:R-:W-:-:S05]  /*21d0*/  IMAD.HI.U32 R4, R10, R4, RZ ;  /* 0x000000040a047227 */ /* 0x002fca00078e00ff */
[----:B------:R-:W-:Y:S01]  /*21e0*/  SHF.R.U32.HI R4, RZ, R5, R4 ;  /* 0x00000005ff047219 */ /* 0x000fe20000011604 */
[----:B--2---:R-:W-:Y:S01]  /*21f0*/  IMAD.HI.U32 R3, R9, R3, RZ ;  /* 0x0000000309037227 */ /* 0x004fe200078e00ff */
[----:B------:R-:W-:-:S04]  /*2200*/  ISETP.NE.AND P0, PT, R2, 0x1, PT ;  /* 0x000000010200780c */ /* 0x000fc80003f05270 */
[----:B---3--:R-:W-:-:S04]  /*2210*/  SHF.R.U32.HI R3, RZ, R6, R3 ;  /* 0x00000006ff037219 */ /* 0x008fc80000011603 */
[----:B------:R-:W-:Y:S02]  /*2220*/  SEL R3, R9, R3, !P0 ;  /* 0x0000000309037207 */ /* 0x000fe40004000000 */
[----:B----4-:R-:W-:-:S04]  /*2230*/  ISETP.NE.AND P1, PT, R7, 0x1, PT ;  /* 0x000000010700780c */ /* 0x010fc80003f25270 */
[----:B------:R-:W-:-:S05]  /*2240*/  SEL R4, R10, R4, !P1 ;  /* 0x000000040a047207 */ /* 0x000fca0004800000 */
[----:B------:R-:W-:Y:S02]  /*2250*/  IMAD.IADD R5, R3, 0x1, -R4 ;  /* 0x0000000103057824 */ /* 0x000fe400078e0a04 */
[----:B------:R-:W-:Y:S02]  /*2260*/  IMAD.IADD R3, R4, 0x1, -R3 ;  /* 0x0000000104037824 */ /* 0x000fe400078e0a03 */
[----:B------:R-:W-:Y:S02]  /*2270*/  IMAD R10, R5, R7, R10 ;  /* 0x00000007050a7224 */ /* 0x000fe400078e020a */
[----:B------:R-:W-:-:S07]  /*2280*/  IMAD R9, R3, R2, R9 ;  /* 0x0000000203097224 */ /* 0x000fce00078e0209 */
.L_x_34:
[----:B------:R-:W-:Y:S01]  /*2290*/  VIADD R16, R16, 0x1 ;  /* 0x0000000110107836 */ /* 0x000fe20000000000 */
[----:B------:R-:W-:Y:S01]  /*22a0*/  PLOP3.LUT P1, PT, PT, PT, PT, 0x80, 0x8 ;  /* 0x000000000008781c */ /* 0x000fe20003f2f070 */
[----:B------:R-:W-:Y:S02]  /*22b0*/  IMAD.IADD R15, R10, 0x1, R95 ;  /* 0x000000010a0f7824 */ /* 0x000fe400078e025f */
[----:B------:R-:W-:Y:S01]  /*22c0*/  IMAD.IADD R14, R9, 0x1, R94 ;  /* 0x00000001090e7824 */ /* 0x000fe200078e025e */
[----:B------:R-:W-:-:S04]  /*22d0*/  ISETP.NE.AND P0, PT, R16, 0x2, PT ;  /* 0x000000021000780c */ /* 0x000fc80003f05270 */
[----:B------:R-:W-:Y:S02]  /*22e0*/  SEL R2, RZ, 0x1, P0 ;  /* 0x00000001ff027807 */ /* 0x000fe40000000000 */
[----:B------:R-:W-:Y:S02]  /*22f0*/  SEL R16, R16, RZ, P0 ;  /* 0x000000ff10107207 */ /* 0x000fe40000000000 */
[----:B------:R-:W-:Y:S01]  /*2300*/  LOP3.LUT R13, R13, R2, RZ, 0x3c, !PT ;  /* 0x000000020d0d7212 */ /* 0x000fe200078e3cff */
[----:B------:R-:W-:Y:S06]  /*2310*/  @P2 BRA `(.L_x_35) ;  /* 0xfffffff000982947 */ /* 0x000fec000383ffff */
[----:B------:R-:W-:Y:S01]  /*2320*/  UIADD3 UR4, UPT, UPT, UR4, 0x30, URZ ;  /* 0x0000003004047890 */ /* 0x000fe2000fffe0ff */
[----:B------:R-:W-:-:S03]  /*2330*/  SHF.L.U32 R2, R17, 0x1f, RZ ;  /* 0x0000001f11027819 */ /* 0x000fc600000006ff */
[----:B------:R-:W-:-:S09]  /*2340*/  ULEA UR5, UR6, UR4, 0x3 ;  /* 0x0000000406057291 */ /* 0x000fd2000f8e18ff */
[----:B------:R-:W1:Y:S02]  /*2350*/  SYNCS.PHASECHK.TRANS64.TRYWAIT P0, [UR5], R2 ;  /* 0x00000002ff0075a7 */ /* 0x000e640008001105 */
[----:B-1----:R-:W-:Y:S05]  /*2360*/  @!P0 BRA `(.L_x_36) ;  /* 0x0000006c00988947 */ /* 0x002fea0003800000 */
.L_x_132:
[----:B------:R-:W-:-:S04]  /*2370*/  UIADD3 UR6, UPT, UPT, UR6, 0x1, URZ ;  /* 0x0000000106067890 */ /* 0x000fc8000fffe0ff */
[----:B------:R-:W-:-:S04]  /*2380*/  UISETP.NE.AND UP0, UPT, UR6, 0x6, UPT ;  /* 0x000000060600788c */ /* 0x000fc8000bf05270 */
[----:B------:R-:W-:Y:S02]  /*2390*/  USEL UR7, URZ, 0x1, UP0 ;  /* 0x00000001ff077887 */ /* 0x000fe40008000000 */
[----:B------:R-:W-:-:S04]  /*23a0*/  USEL UR6, UR6, URZ, UP0 ;  /* 0x000000ff06067287 */ /* 0x000fc80008000000 */
[----:B------:R-:W-:Y:S01]  /*23b0*/  ULEA UR5, UR6, UR4, 0x3 ;  /* 0x0000000406057291 */ /* 0x000fe2000f8e18ff */
[----:B-1----:R-:W-:-:S04]  /*23c0*/  LOP3.LUT R2, R17, UR7, RZ, 0x3c, !PT ;  /* 0x0000000711027c12 */ /* 0x002fc8000f8e3cff */
[----:B------:R-:W-:-:S04]  /*23d0*/  SHF.L.U32 R3, R2, 0x1f, RZ ;  /* 0x0000001f02037819 */ /* 0x000fc800000006ff */
[----:B------:R-:W1:Y:S02]  /*23e0*/  SYNCS.PHASECHK.TRANS64.TRYWAIT P0, [UR5], R3 ;  /* 0x00000003ff0075a7 */ /* 0x000e640008001105 */
[----:B-1----:R-:W-:Y:S05]  /*23f0*/  @!P0 BRA `(.L_x_37) ;  /* 0x0000006c008c8947 */ /* 0x002fea0003800000 */
.L_x_134:
[----:B------:R-:W-:-:S04]  /*2400*/  UIADD3 UR6, UPT, UPT, UR6, 0x1, URZ ;  /* 0x0000000106067890 */ /* 0x000fc8000fffe0ff */
[----:B------:R-:W-:-:S04]  /*2410*/  UISETP.NE.AND UP0, UPT, UR6, 0x6, UPT ;  /* 0x000000060600788c */ /* 0x000fc8000bf05270 */
[----:B------:R-:W-:Y:S02]  /*2420*/  USEL UR7, URZ, 0x1, UP0 ;  /* 0x00000001ff077887 */ /* 0x000fe40008000000 */
[----:B------:R-:W-:-:S04]  /*2430*/  USEL UR6, UR6, URZ, UP0 ;  /* 0x000000ff06067287 */ /* 0x000fc80008000000 */
[----:B------:R-:W-:Y:S01]  /*2440*/  ULEA UR5, UR6, UR4, 0x3 ;  /* 0x0000000406057291 */ /* 0x000fe2000f8e18ff */
[----:B------:R-:W-:-:S04]  /*2450*/  LOP3.LUT R2, R2, UR7, RZ, 0x3c, !PT ;  /* 0x0000000702027c12 */ /* 0x000fc8000f8e3cff */
[----:B-1----:R-:W-:-:S04]  /*2460*/  SHF.L.U32 R3, R2, 0x1f, RZ ;  /* 0x0000001f02037819 */ /* 0x002fc800000006ff */
[----:B------:R-:W1:Y:S02]  /*2470*/  SYNCS.PHASECHK.TRANS64.TRYWAIT P0, [UR5], R3 ;  /* 0x00000003ff0075a7 */ /* 0x000e640008001105 */
[----:B-1----:R-:W-:Y:S05]  /*2480*/  @!P0 BRA `(.L_x_38) ;  /* 0x0000006c00808947 */ /* 0x002fea0003800000 */
.L_x_136:
        /* <DEDUP_REMOVED lines=9> */
.L_x_138:
        /* <DEDUP_REMOVED lines=9> */
.L_x_140:
[----:B------:R-:W-:-:S04]  /*25b0*/  UIADD3 UR6, UPT, UPT, UR6, 0x1, URZ ;  /* 0x0000000106067890 */ /* 0x000fc8000fffe0ff */
[----:B------:R-:W-:-:S04]  /*25c0*/  UISETP.NE.AND UP0, UPT, UR6, 0x6, UPT ;  /* 0x000000060600788c */ /* 0x000fc8000bf05270 */
[----:B------:R-:W-:Y:S02]  /*25d0*/  USEL UR5, URZ, 0x1, UP0 ;  /* 0x00000001ff057887 */ /* 0x000fe40008000000 */
[----:B------:R-:W-:-:S04]  /*25e0*/  USEL UR6, UR6, URZ, UP0 ;  /* 0x000000ff06067287 */ /* 0x000fc80008000000 */
[----:B------:R-:W-:Y:S01]  /*25f0*/  ULEA UR6, UR6, UR4, 0x3 ;  /* 0x0000000406067291 */ /* 0x000fe2000f8e18ff */
[----:B------:R-:W-:-:S04]  /*2600*/  LOP3.LUT R2, R2, UR5, RZ, 0x3c, !PT ;  /* 0x0000000502027c12 */ /* 0x000fc8000f8e3cff */
[----:B------:R-:W-:Y:S01]  /*2610*/  SHF.L.U32 R2, R2, 0x1f, RZ ;  /* 0x0000001f02027819 */ /* 0x000fe200000006ff */
[----:B-1--4-:R-:W-:-:S07]  /*2620*/  IMAD.U32 R0, RZ, RZ, UR6 ;  /* 0x00000006ff007e24 */ /* 0x012fce000f8e00ff */
.L_x_41:
[----:B-1----:R1:W2:Y:S02]  /*2630*/  SYNCS.PHASECHK.TRANS64.TRYWAIT P0, [R0+URZ], R2 ;  /* 0x00000002000075a7 */ /* 0x0022a400080011ff */
[----:B--2---:R-:W-:Y:S05]  /*2640*/  @!P0 NANOSLEEP.SYNCS 0x989680 ;  /* 0x009896800000895d */ /* 0x004fea0003900000 */
[----:B------:R-:W2:Y:S02]  /*2650*/  @!P0 SYNCS.PHASECHK.TRANS64 P0, [R0+URZ], R2 ;  /* 0x00000002000085a7 */ /* 0x000ea400080010ff */
[----:B--2---:R-:W-:Y:S05]  /*2660*/  @P0 EXIT ;  /* 0x000000000000094d */ /* 0x004fea0003800000 */
[----:B------:R-:W-:Y:S05]  /*2670*/  BRA `(.L_x_41) ;  /* 0xfffffffc00ec7947 */ /* 0x000fea000383ffff */
.L_x_17:
[----:B------:R-:W-:-:S04]  /*2680*/  UISETP.NE.AND UP1, UPT, UR37, URZ, UPT ;  /* 0x000000ff2500728c */ /* 0x000fc8000bf25270 */
[----:B------:R-:W-:-:S09]  /*2690*/  UISETP.NE.OR UP1, UPT, UR8, 0x1, UP1 ;  /* 0x000000010800788c */ /* 0x000fd20008f25670 */
[----:B------:R-:W-:Y:S05]  /*26a0*/  BRA.U UP1, `(.L_x_42) ;  /* 0x0000000501487547 */ /* 0x000fea000b800000 */
[----:B------:R-:W-:Y:S01]  /*26b0*/  ISETP.NE.AND P2, PT, R2, RZ, PT ;  /* 0x000000ff0200720c */ /* 0x000fe20003f45270 */
[----:B------:R-:W-:Y:S01]  /*26c0*/  IMAD.MOV.U32 R12, RZ, RZ, 0x1 ;  /* 0x00000001ff0c7424 */ /* 0x000fe200078e00ff */
[----:B------:R-:W-:Y:S02]  /*26d0*/  CS2R R10, SRZ ;  /* 0x00000000000a7805 */ /* 0x000fe4000001ff00 */
[----:B------:R-:W-:Y:S01]  /*26e0*/  CS2R R8, SRZ ;  /* 0x0000000000087805 */ /* 0x000fe2000001ff00 */
[----:B------:R-:W-:Y:S01]  /*26f0*/  UMOV UR4, 0x400 ;  /* 0x0000040000047882 */ /* 0x000fe20000000000 */
[----:B------:R-:W-:Y:S01]  /*2700*/  UMOV UR6, URZ ;  /* 0x000000ff00067c82 */ /* 0x000fe20008000000 */
[----:B------:R-:W-:-:S12]  /*2710*/  ULEA UR37, UR37, UR4, 0x18 ;  /* 0x0000000425257291 */ /* 0x000fd8000f8ec0ff */
.L_x_46:
[----:B------:R-:W-:Y:S02]  /*2720*/  LEA R0, R8, UR37, 0x3 ;  /* 0x0000002508007c11 */ /* 0x000fe4000f8e18ff */
[----:B------:R-:W-:-:S03]  /*2730*/  SHF.L.U32 R4, R9, 0x1f, RZ ;  /* 0x0000001f09047819 */ /* 0x000fc600000006ff */
[----:B------:R-:W-:Y:S01]  /*2740*/  VIADD R5, R0, 0x120 ;  /* 0x0000012000057836 */ /* 0x000fe20000000000 */
[----:B------:R-:W1:Y:S02]  /*2750*/  SYNCS.PHASECHK.TRANS64.TRYWAIT P0, [R0+URZ+0x110], R4 ;  /* 0x00011004000075a7 */ /* 0x000e6400080011ff */
[----:B-1----:R-:W-:Y:S05]  /*2760*/  @!P0 BRA `(.L_x_43) ;  /* 0x0000006c00108947 */ /* 0x002fea0003800000 */
.L_x_141:
[----:B------:R-:W-:Y:S01]  /*2770*/  ULEA UR5, UR6, UR37, 0x3 ;  /* 0x0000002506057291 */ /* 0x000fe2000f8e18ff */
[----:B-1----:R-:W-:Y:S01]  /*2780*/  PRMT R0, RZ, 0x654, R5 ;  /* 0x00000654ff007816 */ /* 0x002fe20000000005 */
[----:B------:R-:W-:Y:S01]  /*2790*/  @!P2 IMAD.MOV.U32 R4, RZ, RZ, 0x10 ;  /* 0x00000010ff04a424 */ /* 0x000fe200078e00ff */
[----:B------:R-:W-:Y:S01]  /*27a0*/  SHF.L.U32 R5, R12, 0x1f, RZ ;  /* 0x0000001f0c057819 */ /* 0x000fe200000006ff */
[----:B------:R-:W-:Y:S01]  /*27b0*/  UIADD3 UR4, UPT, UPT, UR5, 0xb0, URZ ;  /* 0x000000b005047890 */ /* 0x000fe2000fffe0ff */
[----:B------:R1:W-:Y:S05]  /*27c0*/  SYNCS.ARRIVE.TRANS64.RED.A1T0 RZ, [R0+URZ], RZ ;  /* 0x000000ff00ff79a7 */ /* 0x0003ea00081004ff */
[----:B------:R-:W-:Y:S01]  /*27d0*/  IMAD.U32 R6, RZ, RZ, UR4 ;  /* 0x00000004ff067e24 */ /* 0x000fe2000f8e00ff */
[----:B------:R-:W2:Y:S04]  /*27e0*/  SYNCS.PHASECHK.TRANS64.TRYWAIT P0, [UR5+0xc0], R5 ;  /* 0x0000c005ff0075a7 */ /* 0x000ea80008001105 */
[----:B------:R-:W-:Y:S01]  /*27f0*/  PRMT R6, R2, 0x654, R6 ;  /* 0x0000065402067816 */ /* 0x000fe20000000006 */
[----:B-12---:R-:W-:Y:S06]  /*2800*/  @!P0 BRA `(.L_x_44) ;  /* 0x0000006800fc8947 */ /* 0x006fec0003800000 */
.L_x_143:
[----:B------:R-:W-:Y:S01]  /*2810*/  ULEA UR4, UR6, UR37, 0x4 ;  /* 0x0000002506047291 */ /* 0x000fe2000f8e20ff */
[----:B------:R-:W-:Y:S01]  /*2820*/  SEL R3, R6, R3, !P2 ;  /* 0x0000000306037207 */ /* 0x000fe20005000000 */
[----:B------:R-:W-:Y:S01]  /*2830*/  UIADD3 UR5, UPT, UPT, UR5, 0xb0, URZ ;  /* 0x000000b005057890 */ /* 0x000fe2000fffe0ff */
[----:B-1----:R-:W-:Y:S01]  /*2840*/  LEA R0, R11, UR37, 0x3 ;  /* 0x000000250b007c11 */ /* 0x002fe2000f8e18ff */
[----:B------:R-:W-:Y:S01]  /*2850*/  UIADD3 UR4, UPT, UPT, UR4, 0x140, URZ ;  /* 0x0000014004047890 */ /* 0x000fe2000fffe0ff */
[----:B------:R1:W-:Y:S01]  /*2860*/  @!P2 SYNCS.ARRIVE.TRANS64.RED RZ, [R3+URZ], R4 ;  /* 0x0000000403ffa9a7 */ /* 0x0003e200080004ff */
[----:B------:R-:W-:Y:S01]  /*2870*/  UIADD3 UR6, UPT, UPT, UR6, 0x1, URZ ;  /* 0x0000000106067890 */ /* 0x000fe2000fffe0ff */
[----:B------:R-:W-:-:S03]  /*2880*/  VIADD R8, R8, 0x1 ;  /* 0x0000000108087836 */ /* 0x000fc60000000000 */
[----:B------:R-:W-:Y:S02]  /*2890*/  UISETP.NE.AND UP0, UPT, UR6, 0x2, UPT ;  /* 0x000000020600788c */ /* 0x000fe4000bf05270 */
[----:B------:R-:W-:Y:S01]  /*28a0*/  ISETP.NE.AND P0, PT, R8, 0x2, PT ;  /* 0x000000020800780c */ /* 0x000fe20003f05270 */
[----:B------:R-:W-:Y:S06]  /*28b0*/  UGETNEXTWORKID.BROADCAST [UR4], [UR5] ;  /* 0x00000000040073ca */ /* 0x000fec0008000100 */
[----:B------:R-:W-:Y:S02]  /*28c0*/  USEL UR4, URZ, 0x1, UP0 ;  /* 0x00000001ff047887 */ /* 0x000fe40008000000 */
[----:B------:R-:W-:-:S04]  /*28d0*/  USEL UR6, UR6, URZ, UP0 ;  /* 0x000000ff06067287 */ /* 0x000fc80008000000 */
[----:B------:R-:W-:Y:S02]  /*28e0*/  LOP3.LUT R12, R12, UR4, RZ, 0x3c, !PT ;  /* 0x000000040c0c7c12 */ /* 0x000fe4000f8e3cff */
[----:B-1----:R-:W-:-:S04]  /*28f0*/  SHF.L.U32 R4, R10, 0x1f, RZ ;  /* 0x0000001f0a047819 */ /* 0x002fc800000006ff */
[----:B------:R-:W1:Y:S02]  /*2900*/  SYNCS.PHASECHK.TRANS64.TRYWAIT P1, [R0+URZ+0xb0], R4 ;  /* 0x0000b004000075a7 */ /* 0x000e6400080211ff */
[----:B-1----:R-:W-:Y:S05]  /*2910*/  @!P1 BRA `(.L_x_45) ;  /* 0x0000006800d09947 */ /* 0x002fea0003800000 */
.L_x_144:
[C---:B-1----:R-:W-:Y:S01]  /*2920*/  LEA R4, R11.reuse, UR37, 0x4 ;  /* 0x000000250b047c11 */ /* 0x042fe2000f8e20ff */
[----:B------:R-:W-:Y:S01]  /*2930*/  VIADD R0, R0, 0xc0 ;  /* 0x000000c000007836 */ /* 0x000fe20000000000 */
[----:B------:R-:W-:Y:S01]  /*2940*/  SEL R8, R8, RZ, P0 ;  /* 0x000000ff08087207 */ /* 0x000fe20000000000 */
[----:B------:R-:W-:-:S03]  /*2950*/  VIADD R11, R11, 0x1 ;  /* 0x000000010b0b7836 */ /* 0x000fc60000000000 */
[----:B------:R-:W1:Y:S01]  /*2960*/  LDS.128 R4, [R4+0x140] ;  /* 0x0001400004047984 */ /* 0x000e620000000c00 */
[----:B------:R-:W-:Y:S02]  /*2970*/  PRMT R0, RZ, 0x654, R0 ;  /* 0x00000654ff007816 */ /* 0x000fe40000000000 */
[C---:B------:R-:W-:Y:S01]  /*2980*/  ISETP.NE.AND P1, PT, R11.reuse, 0x2, PT ;  /* 0x000000020b00780c */ /* 0x040fe20003f25270 */
[----:B------:R-:W-:Y:S01]  /*2990*/  @!PT LDS RZ, [RZ] ;  /* 0x00000000fffff984 */ /* 0x000fe20000000800 */
[----:B------:R-:W-:Y:S01]  /*29a0*/  @!PT LDS RZ, [RZ] ;  /* 0x00000000fffff984 */ /* 0x000fe20000000800 */
[----:B------:R-:W-:Y:S01]  /*29b0*/  @!PT LDS RZ, [RZ] ;  /* 0x00000000fffff984 */ /* 0x000fe20000000800 */
[----:B------:R-:W-:Y:S01]  /*29c0*/  @!PT LDS RZ, [RZ] ;  /* 0x00000000fffff984 */ /* 0x000fe20000000800 */
[----:B------:R2:W-:Y:S06]  /*29d0*/  MEMBAR.ALL.CTA ;  /* 0x0000000000007992 */ /* 0x0005ec0000008000 */
[----:B--2---:R-:W2:Y:S01]  /*29e0*/  FENCE.VIEW.ASYNC.S ;  /* 0x00000000000073c6 */ /* 0x004ea20000000000 */
[----:B------:R-:W-:Y:S01]  /*29f0*/  SEL R11, R11, RZ, P1 ;  /* 0x000000ff0b0b7207 */ /* 0x000fe20000800000 */
[----:B--2---:R2:W-:Y:S01]  /*2a00*/  SYNCS.ARRIVE.TRANS64.RED.A1T0 RZ, [R0+URZ], RZ ;  /* 0x000000ff00ff79a7 */ /* 0x0045e200081004ff */
[----:B-1----:R-:W-:-:S02]  /*2a10*/  LOP3.LUT P3, RZ, R6, 0x1, RZ, 0xc0, !PT ;  /* 0x0000000106ff7812 */ /* 0x002fc4000786c0ff */
[----:B------:R-:W-:-:S04]  /*2a20*/  SEL R4, RZ, 0x1, P1 ;  /* 0x00000001ff047807 */ /* 0x000fc80000800000 */
[----:B------:R-:W-:Y:S02]  /*2a30*/  LOP3.LUT R10, R10, R4, RZ, 0x3c, !PT ;  /* 0x000000040a0a7212 */ /* 0x000fe400078e3cff */
[----:B--2---:R-:W-:-:S04]  /*2a40*/  SEL R0, RZ, 0x1, P0 ;  /* 0x00000001ff007807 */ /* 0x004fc80000000000 */
[----:B------:R-:W-:Y:S01]  /*2a50*/  LOP3.LUT R9, R9, R0, RZ, 0x3c, !PT ;  /* 0x0000000009097212 */ /* 0x000fe200078e3cff */
[----:B------:R-:W-:Y:S06]  /*2a60*/  @P3 BRA `(.L_x_46) ;  /* 0xfffffffc002c3947 */ /* 0x000fec000383ffff */
[----:B------:R-:W-:Y:S01]  /*2a70*/  ULEA UR5, UR6, UR37, 0x3 ;  /* 0x0000002506057291 */ /* 0x000fe2000f8e18ff */
[----:B------:R-:W-:-:S08]  /*2a80*/  SHF.L.U32 R2, R12, 0x1f, RZ ;  /* 0x0000001f0c027819 */ /* 0x000fd000000006ff */
[----:B------:R-:W1:Y:S02]  /*2a90*/  SYNCS.PHASECHK.TRANS64 P0, [UR5+0xc0], R2 ;  /* 0x0000c002ff0075a7 */ /* 0x000e640008001005 */
[----:B-1----:R-:W-:Y:S05]  /*2aa0*/  @P0 BRA `(.L_x_47) ;  /* 0x0000000000080947 */ /* 0x002fea0003800000 */
[----:B------:R-:W1:Y:S02]  /*2ab0*/  SYNCS.PHASECHK.TRANS64.TRYWAIT P0, [UR5+0xc0], R2 ;  /* 0x0000c002ff0075a7 */ /* 0x000e640008001105 */
[----:B-1----:R-:W-:Y:S05]  /*2ac0*/  @!P0 BRA `(.L_x_48) ;  /* 0x0000006800788947 */ /* 0x002fea0003800000 */
.L_x_47:
[----:B------:R-:W-:-:S04]  /*2ad0*/  UIADD3 UR4, UPT, UPT, UR6, 0x1, URZ ;  /* 0x0000000106047890 */ /* 0x000fc8000fffe0ff */
[----:B------:R-:W-:-:S04]  /*2ae0*/  UISETP.NE.AND UP0, UPT, UR4, 0x2, UPT ;  /* 0x000000020400788c */ /* 0x000fc8000bf05270 */
[----:B------:R-:W-:Y:S02]  /*2af0*/  USEL UR7, URZ, 0x1, UP0 ;  /* 0x00000001ff077887 */ /* 0x000fe40008000000 */
[----:B------:R-:W-:-:S04]  /*2b00*/  USEL UR4, UR4, URZ, UP0 ;  /* 0x000000ff04047287 */ /* 0x000fc80008000000 */
[----:B------:R-:W-:Y:S01]  /*2b10*/  ULEA UR4, UR4, UR37, 0x3 ;  /* 0x0000002504047291 */ /* 0x000fe2000f8e18ff */
[----:B-1----:R-:W-:-:S04]  /*2b20*/  LOP3.LUT R2, R12, UR7, RZ, 0x3c, !PT ;  /* 0x000000070c027c12 */ /* 0x002fc8000f8e3cff */
[----:B------:R-:W-:-:S04]  /*2b30*/  SHF.L.U32 R0, R2, 0x1f, RZ ;  /* 0x0000001f02007819 */ /* 0x000fc800000006ff */
[----:B------:R-:W1:Y:S02]  /*2b40*/  SYNCS.PHASECHK.TRANS64 P0, [UR4+0xc0], R0 ;  /* 0x0000c000ff0075a7 */ /* 0x000e640008001004 */
[----:B-1----:R-:W-:Y:S05]  /*2b50*/  @P0 EXIT ;  /* 0x000000000000094d */ /* 0x002fea0003800000 */
[----:B------:R-:W-:Y:S02]  /*2b60*/  SHF.L.U32 R2, R2, 0x1f, RZ ;  /* 0x0000001f02027819 */ /* 0x000fe400000006ff */
[----:B------:R-:W-:-:S07]  /*2b70*/  MOV R0, UR4 ;  /* 0x0000000400007c02 */ /* 0x000fce0008000f00 */
.L_x_49:
[----:B-1----:R1:W2:Y:S02]  /*2b80*/  SYNCS.PHASECHK.TRANS64.TRYWAIT P0, [R0+URZ+0xc0], R2 ;  /* 0x0000c002000075a7 */ /* 0x0022a400080011ff */
[----:B--2---:R-:W-:Y:S05]  /*2b90*/  @!P0 NANOSLEEP.SYNCS 0x989680 ;  /* 0x009896800000895d */ /* 0x004fea0003900000 */
[----:B------:R-:W2:Y:S02]  /*2ba0*/  @!P0 SYNCS.PHASECHK.TRANS64 P0, [R0+URZ+0xc0], R2 ;  /* 0x0000c002000085a7 */ /* 0x000ea400080010ff */
[----:B--2---:R-:W-:Y:S05]  /*2bb0*/  @P0 EXIT ;  /* 0x000000000000094d */ /* 0x004fea0003800000 */
[----:B------:R-:W-:Y:S05]  /*2bc0*/  BRA `(.L_x_49) ;  /* 0xfffffffc00ec7947 */ /* 0x000fea000383ffff */
.L_x_42:
[----:B------:R-:W-:-:S09]  /*2bd0*/  UISETP.NE.AND UP1, UPT, UR8, URZ, UPT ;  /* 0x000000ff0800728c */ /* 0x000fd2000bf25270 */
[----:B------:R-:W-:Y:S05]  /*2be0*/  BRA.U UP1, `(.L_x_50) ;  /* 0x0000000d01947547 */ /* 0x000fea000b800000 */
[----:B------:R-:W-:Y:S01]  /*2bf0*/  UMOV UR4, 0x40 ;  /* 0x0000004000047882 */ /* 0x000fe20000000000 */
[----:B------:R-:W-:Y:S01]  /*2c00*/  NOP ;  /* 0x0000000000007918 */ /* 0x000fe20000000000 */
[----:B------:R-:W-:Y:S01]  /*2c10*/  ULEA UR4, UR37, UR4, 0x18 ;  /* 0x0000000425047291 */ /* 0x000fe2000f8ec0ff */
[----:B------:R-:W-:Y:S02]  /*2c20*/  UMOV UR5, 0x400 ;  /* 0x0000040000057882 */ /* 0x000fe40000000000 */
[----:B------:R-:W-:-:S06]  /*2c30*/  ULEA UR37, UR37, UR5, 0x18 ;  /* 0x0000000525257291 */ /* 0x000fcc000f8ec0ff */
[----:B------:R-:W1:Y:S02]  /*2c40*/  LDS.U8 R0, [UR4+0x1c] ;  /* 0x00001c04ff007984 */ /* 0x000e640008000000 */
[----:B-1----:R-:W-:-:S13]  /*2c50*/  ISETP.NE.AND P0, PT, R0, RZ, PT ;  /* 0x000000ff0000720c */ /* 0x002fda0003f05270 */
[----:B------:R-:W-:Y:S05]  /*2c60*/  @P0 BRA `(.L_x_51) ;  /* 0x0000000000580947 */ /* 0x000fea0003800000 */
[----:B------:R-:W-:-:S13]  /*2c70*/  ELECT P0, URZ, PT ;  /* 0x0000000000ff782f */ /* 0x000fda0003800000 */
[----:B------:R-:W-:Y:S05]  /*2c80*/  @!P0 BRA `(.L_x_52) ;  /* 0x0000000000608947 */ /* 0x000fea0003800000 */
[----:B------:R-:W-:Y:S01]  /*2c90*/  UMOV UR5, 0x10 ;  /* 0x0000001000057882 */ /* 0x000fe20000000000 */
[----:B------:R-:W-:Y:S01]  /*2ca0*/  HFMA2 R0, -RZ, RZ, 0, 5.9604644775390625e-08 ;  /* 0x00000001ff007431 */ /* 0x000fe200000001ff */
[----:B------:R-:W-:-:S03]  /*2cb0*/  MOV R2, 0xffff ;  /* 0x0000ffff00027802 */ /* 0x000fc60000000f00 */
[----:B------:R-:W-:Y:S04]  /*2cc0*/  DEPBAR.LE SB1, 0x36 ;  /* 0x00009d800000791a */ /* 0x000fe80000000000 */
[----:B------:R-:W1:Y:S02]  /*2cd0*/  UTCATOMSWS.FIND_AND_SET.ALIGN UP0, UR5, UR5 ;  /* 0x00000005000575e3 */ /* 0x000e640008000800 */
[----:B-1----:R-:W-:Y:S01]  /*2ce0*/  MOV R3, UR5 ;  /* 0x0000000500037c02 */ /* 0x002fe20008000f00 */
[----:B------:R-:W-:Y:S06]  /*2cf0*/  BRA.U UP0, `(.L_x_53) ;  /* 0x0000000100187547 */ /* 0x000fec000b800000 */
.L_x_54:
[----:B------:R-:W-:Y:S05]  /*2d00*/  NANOSLEEP 0x64 ;  /* 0x000000640000795d */ /* 0x000fea0003800000 */
[----:B------:R-:W-:-:S05]  /*2d10*/  UMOV UR5, 0x10 ;  /* 0x0000001000057882 */ /* 0x000fca0000000000 */
[----:B------:R-:W-:Y:S04]  /*2d20*/  DEPBAR.LE SB1, 0x36 ;  /* 0x00009d800000791a */ /* 0x000fe80000000000 */
[----:B------:R-:W1:Y:S02]  /*2d30*/  UTCATOMSWS.FIND_AND_SET.ALIGN UP0, UR5, UR5 ;  /* 0x00000005000575e3 */ /* 0x000e640008000800 */
[----:B-1----:R-:W-:Y:S01]  /*2d40*/  MOV R3, UR5 ;  /* 0x0000000500037c02 */ /* 0x002fe20008000f00 */
[----:B------:R-:W-:Y:S05]  /*2d50*/  BRA.U !UP0, `(.L_x_54) ;  /* 0xfffffffd08e87547 */ /* 0x000fea000b83ffff */
.L_x_53:
[-C--:B------:R-:W-:Y:S02]  /*2d60*/  SHF.L.U32 R2, R2, R3.reuse, RZ ;  /* 0x0000000302027219 */ /* 0x080fe400000006ff */
[----:B------:R-:W-:Y:S01]  /*2d70*/  SHF.L.U32 R0, R0, R3, RZ ;  /* 0x0000000300007219 */ /* 0x000fe200000006ff */
[----:B------:R-:W-:Y:S02]  /*2d80*/  IMAD.SHL.U32 R3, R3, 0x20, RZ ;  /* 0x0000002003037824 */ /* 0x000fe400078e00ff */
[----:B------:R1:W-:Y:S04]  /*2d90*/  ATOMS.OR RZ, [UR4+0x14], R2 ;  /* 0x00001402ffff798c */ /* 0x0003e8000b000004 */
[----:B------:R1:W-:Y:S04]  /*2da0*/  ATOMS.OR RZ, [UR4+0x18], R0 ;  /* 0x00001800ffff798c */ /* 0x0003e8000b000004 */
[----:B------:R1:W-:Y:S01]  /*2db0*/  STS [UR37+0x160], R3 ;  /* 0x00016003ff007988 */ /* 0x0003e20008000825 */
[----:B------:R-:W-:Y:S05]  /*2dc0*/  BRA `(.L_x_52) ;  /* 0x0000000000107947 */ /* 0x000fea0003800000 */
.L_x_51:
[----:B------:R-:W-:Y:S02]  /*2dd0*/  MOV R0, 0xffffffff ;  /* 0xffffffff00007802 */ /* 0x000fe40000000f00 */
[----:B------:R-:W-:-:S03]  /*2de0*/  MOV R2, 0x2e10 ;  /* 0x00002e1000027802 */ /* 0x000fc60000000f00 */
[----:B------:R1:W-:Y:S04]  /*2df0*/  STS [UR37+0x160], R0 ;  /* 0x00016000ff007988 */ /* 0x0003e80008000825 */
[----:B-1-3-5:R-:W-:Y:S05]  /*2e00*/  CALL.REL.NOINC `($__internal_1_$__cuda_sm10x_tcgen05_guardrail_trap_phase_invalid_during_alloc) ;  /* 0x0000006c00bc7944 */ /* 0x02afea0003c00000 */
.L_x_52:
[----:B------:R-:W-:Y:S05]  /*2e10*/  WARPSYNC.ALL ;  /* 0x0000000000007948 */ /* 0x000fea0003800000 */
[----:B------:R-:W2:Y:S01]  /*2e20*/  S2UR UR6, SR_CgaCtaId ;  /* 0x00000000000679c3 */ /* 0x000ea20000008800 */
[----:B------:R-:W-:Y:S01]  /*2e30*/  UMOV UR4, 0x400 ;  /* 0x0000040000047882 */ /* 0x000fe20000000000 */
[----:B------:R-:W-:-:S06]  /*2e40*/  NOP ;  /* 0x0000000000007918 */ /* 0x000fcc0000000000 */
[----:B------:R-:W-:Y:S06]  /*2e50*/  BAR.ARV 0x6, 0xa0 ;  /* 0x0182800000007b1d */ /* 0x000fec0000002000 */
[----:B------:R-:W4:Y:S01]  /*2e60*/  LDCU UR7, c[0x0][0x38c] ;  /* 0x00007180ff0777ac */ /* 0x000f220008000800 */
[----:B------:R-:W-:Y:S01]  /*2e70*/  IMAD.MOV.U32 R11, RZ, RZ, 0x1 ;  /* 0x00000001ff0b7424 */ /* 0x000fe200078e00ff */
[----:B------:R-:W-:Y:S01]  /*2e80*/  CS2R R8, SRZ ;  /* 0x0000000000087805 */ /* 0x000fe2000001ff00 */
[----:B------:R-:W-:Y:S01]  /*2e90*/  IMAD.MOV.U32 R10, RZ, RZ, RZ ;  /* 0x000000ffff0a7224 */ /* 0x000fe200078e00ff */
[----:B------:R-:W-:Y:S01]  /*2ea0*/  UMOV UR18, URZ ;  /* 0x000000ff00127c82 */ /* 0x000fe20008000000 */
[----:B------:R-:W-:Y:S01]  /*2eb0*/  UMOV UR17, URZ ;  /* 0x000000ff00117c82 */ /* 0x000fe20008000000 */
[----:B------:R-:W-:Y:S01]  /*2ec0*/  UMOV UR22, 0x0 ;  /* 0x0000000000167882 */ /* 0x000fe20000000000 */
[----:B------:R-:W-:Y:S01]  /*2ed0*/  UMOV UR23, 0x4400490 ;  /* 0x0440049000177882 */ /* 0x000fe20000000000 */
[----:B------:R-:W-:Y:S01]  /*2ee0*/  UMOV UR20, 0x0 ;  /* 0x0000000000147882 */ /* 0x000fe20000000000 */
[----:B------:R-:W-:Y:S01]  /*2ef0*/  UMOV UR21, 0x4400490 ;  /* 0x0440049000157882 */ /* 0x000fe20000000000 */
[----:B--2---:R-:W-:Y:S01]  /*2f00*/  ULEA UR6, UR6, UR4, 0x18 ;  /* 0x0000000406067291 */ /* 0x004fe2000f8ec0ff */
[----:B------:R-:W2:Y:S03]  /*2f10*/  LDCU UR4, c[0x0][0x38c] ;  /* 0x00007180ff0477ac */ /* 0x000ea60008000800 */
[----:B------:R-:W-:-:S02]  /*2f20*/  UIADD3 UR11, UPT, UPT, UR6, 0x6400, URZ ;  /* 0x00006400060b7890 */ /* 0x000fc4000fffe0ff */
[----:B----4-:R-:W-:-:S03]  /*2f30*/  UIADD3 UR7, UPT, UPT, UR7, 0x3f, URZ ;  /* 0x0000003f07077890 */ /* 0x010fc6000fffe0ff */
[----:B-1----:R-:W1:Y:S01]  /*2f40*/  LDS R0, [UR6+0x160] ;  /* 0x00016006ff007984 */ /* 0x002e620008000800 */
[----:B------:R-:W-:Y:S02]  /*2f50*/  UIADD3 UR12, UPT, UPT, UR6, 0xc400, URZ ;  /* 0x0000c400060c7890 */ /* 0x000fe4000fffe0ff */
[----:B------:R-:W-:Y:S02]  /*2f60*/  USHF.R.S32.HI UR5, URZ, 0x1f, UR7 ;  /* 0x0000001fff057899 */ /* 0x000fe40008011407 */
[----:B------:R-:W-:Y:S02]  /*2f70*/  USHF.R.U32.HI UR11, URZ, 0x4, UR11 ;  /* 0x00000004ff0b7899 */ /* 0x000fe4000801160b */
[----:B------:R-:W-:Y:S02]  /*2f80*/  ULEA.HI UR5, UR5, UR7, URZ, 0x6 ;  /* 0x0000000705057291 */ /* 0x000fe4000f8f30ff */
[----:B------:R-:W-:Y:S02]  /*2f90*/  USHF.R.U32.HI UR12, URZ, 0x4, UR12 ;  /* 0x00000004ff0c7899 */ /* 0x000fe4000801160c */
[----:B------:R-:W-:-:S02]  /*2fa0*/  USHF.R.S32.HI UR5, URZ, 0x6, UR5 ;  /* 0x00000006ff057899 */ /* 0x000fc40008011405 */
[----:B------:R-:W-:Y:S02]  /*2fb0*/  ULOP3.LUT UR11, UR11, 0x3fff, URZ, 0xc0, !UPT ;  /* 0x00003fff0b0b7892 */ /* 0x000fe4000f8ec0ff */
[----:B------:R-:W-:Y:S02]  /*2fc0*/  UISETP.LT.AND UP0, UPT, UR5, 0x1, UPT ;  /* 0x000000010500788c */ /* 0x000fe4000bf01270 */
[----:B------:R-:W-:Y:S02]  /*2fd0*/  ULOP3.LUT UR12, UR12, 0x3fff, URZ, 0xc0, !UPT ;  /* 0x00003fff0c0c7892 */ /* 0x000fe4000f8ec0ff */
[----:B------:R-:W-:Y:S02]  /*2fe0*/  USEL UR10, UR5, 0x1, !UP0 ;  /* 0x00000001050a7887 */ /* 0x000fe4000c000000 */
[----:B------:R-:W-:Y:S02]  /*2ff0*/  ULOP3.LUT UR11, UR11, 0x10000, URZ, 0xfc, !UPT ;  /* 0x000100000b0b7892 */ /* 0x000fe4000f8efcff */
[----:B------:R-:W-:-:S02]  /*3000*/  ULOP3.LUT UR12, UR12, 0x10000, URZ, 0xfc, !UPT ;  /* 0x000100000c0c7892 */ /* 0x000fc4000f8efcff */
[----:B------:R-:W-:Y:S02]  /*3010*/  UIADD3 UR10, UPT, UPT, -UR10, URZ, URZ ;  /* 0x000000ff0a0a7290 */ /* 0x000fe4000fffe1ff */
[----:B--2---:R-:W-:Y:S01]  /*3020*/  UISETP.GE.AND UP3, UPT, UR4, 0x1, UPT ;  /* 0x000000010400788c */ /* 0x004fe2000bf66270 */
[----:B-1----:R-:W-:-:S15]  /*3030*/  R2UR UR19, R0 ;  /* 0x00000000001372ca */ /* 0x002fde00000e0000 */
.L_x_61:
[----:B------:R-:W-:Y:S02]  /*3040*/  LEA R0, R10, UR6, 0x3 ;  /* 0x000000060a007c11 */ /* 0x000fe4000f8e18ff */
[----:B------:R-:W-:Y:S02]  /*3050*/  SHF.L.U32 R2, R9, 0x1f, RZ ;  /* 0x0000001f09027819 */ /* 0x000fe400000006ff */
[----:B------:R-:W-:Y:S01]  /*3060*/  PLOP3.LUT P0, PT, PT, PT, UP3, 0x80, 0x8 ;  /* 0x000000000008781c */ /* 0x000fe20003f0f038 */
[----:B------:R-:W-:Y:S01]  /*3070*/  VIADD R3, R0, 0xc0 ;  /* 0x000000c000037836 */ /* 0x000fe20000000000 */
[----:B-1----:R-:W1:Y:S02]  /*3080*/  SYNCS.PHASECHK.TRANS64.TRYWAIT P1, [R0+URZ+0xb0], R2 ;  /* 0x0000b002000075a7 */ /* 0x002e6400080211ff */
[----:B-1--4-:R-:W-:Y:S09]  /*3090*/  @!P1 BRA `(.L_x_55) ;  /* 0x00000064001c9947 */ /* 0x012ff20003800000 */
.L_x_146:
[----:B------:R-:W-:Y:S01]  /*30a0*/  LEA R4, R10, UR6, 0x4 ;  /* 0x000000060a047c11 */ /* 0x000fe2000f8e20ff */
[----:B------:R-:W-:Y:S01]  /*30b0*/  @UP3 ULEA UR4, UR17, UR6, 0x3 ;  /* 0x0000000611043291 */ /* 0x000fe2000f8e18ff */
[----:B------:R-:W-:Y:S01]  /*30c0*/  PLOP3.LUT P2, PT, PT, PT, PT, 0x80, 0x8 ;  /* 0x000000000008781c */ /* 0x000fe20003f4f070 */
[----:B------:R-:W-:Y:S01]  /*30d0*/  ULEA UR8, UR18, UR6, 0x3 ;  /* 0x0000000612087291 */ /* 0x000fe2000f8e18ff */
[----:B------:R-:W-:Y:S02]  /*30e0*/  PRMT R3, RZ, 0x654, R3 ;  /* 0x00000654ff037816 */ /* 0x000fe40000000003 */
[----:B------:R-:W2:Y:S01]  /*30f0*/  LDS.128 R4, [R4+0x140] ;  /* 0x0001400004047984 */ /* 0x000ea20000000c00 */
[----:B-1----:R-:W-:Y:S02]  /*3100*/  @P0 SHF.L.U32 R2, R8, 0x1f, RZ ;  /* 0x0000001f08020819 */ /* 0x002fe400000006ff */
[----:B------:R-:W-:Y:S01]  /*3110*/  SHF.L.U32 R0, R11, 0x1f, RZ ;  /* 0x0000001f0b007819 */ /* 0x000fe200000006ff */
[----:B------:R-:W-:Y:S01]  /*3120*/  @!PT LDS RZ, [RZ] ;  /* 0x00000000fffff984 */ /* 0x000fe20000000800 */
[----:B------:R-:W-:Y:S01]  /*3130*/  @!PT LDS RZ, [RZ] ;  /* 0x00000000fffff984 */ /* 0x000fe20000000800 */
[----:B------:R-:W-:Y:S01]  /*3140*/  @!PT LDS RZ, [RZ] ;  /* 0x00000000fffff984 */ /* 0x000fe20000000800 */
[----:B------:R-:W-:Y:S01]  /*3150*/  @!PT LDS RZ, [RZ] ;  /* 0x00000000fffff984 */ /* 0x000fe20000000800 */
[----:B------:R1:W-:Y:S06]  /*3160*/  MEMBAR.ALL.CTA ;  /* 0x0000000000007992 */ /* 0x0003ec0000008000 */
[----:B-1----:R-:W1:Y:S02]  /*3170*/  FENCE.VIEW.ASYNC.S ;  /* 0x00000000000073c6 */ /* 0x002e640000000000 */
[----:B-1----:R1:W-:Y:S01]  /*3180*/  SYNCS.ARRIVE.TRANS64.RED.A1T0 RZ, [R3+URZ], RZ ;  /* 0x000000ff03ff79a7 */ /* 0x0023e200081004ff */
[----:B------:R1:W4:Y:S01]  /*3190*/  @P0 SYNCS.PHASECHK.TRANS64.TRYWAIT P2, [UR4], R2 ;  /* 0x00000002ff0005a7 */ /* 0x0003220008041104 */
[----:B------:R-:W-:Y:S01]  /*31a0*/  ULEA.HI UR4, UR18, UR18, URZ, 0x1 ;  /* 0x0000001212047291 */ /* 0x000fe2000f8f08ff */
[----:B--2---:R-:W-:-:S03]  /*31b0*/  LOP3.LUT P1, RZ, R6, 0x1, RZ, 0xc0, !PT ;  /* 0x0000000106ff7812 */ /* 0x004fc6000782c0ff */
[----:B------:R-:W-:Y:S02]  /*31c0*/  USHF.L.U32 UR9, UR4, 0x7, URZ ;  /* 0x0000000704097899 */ /* 0x000fe400080006ff */
[----:B------:R-:W-:Y:S02]  /*31d0*/  ULOP3.LUT UR4, UR4, 0xffe, URZ, 0xc0, !UPT ;  /* 0x00000ffe04047892 */ /* 0x000fe4000f8ec0ff */
[----:B------:R-:W-:Y:S02]  /*31e0*/  ULOP3.LUT UR9, UR9, 0xffffff00, URZ, 0xc0, !UPT ;  /* 0xffffff0009097892 */ /* 0x000fe4000f8ec0ff */
[----:B------:R-:W-:Y:S02]  /*31f0*/  UIADD3 UR4, UPT, UPT, -UR4, UR18, URZ ;  /* 0x0000001204047290 */ /* 0x000fe4000fffe1ff */
[----:B------:R-:W-:Y:S01]  /*3200*/  UIADD3 UR9, UPT, UPT, UR19, UR9, URZ ;  /* 0x0000000913097290 */ /* 0x000fe2000fffe0ff */
[----:B------:R-:W2:Y:S03]  /*3210*/  SYNCS.PHASECHK.TRANS64.TRYWAIT P0, [UR8+0xf0], R0 ;  /* 0x0000f000ff0075a7 */ /* 0x000ea60008001108 */
[----:B------:R-:W-:Y:S01]  /*3220*/  ULEA UR9, UR4, UR9, 0x14 ;  /* 0x0000000904097291 */ /* 0x000fe2000f8ea0ff */
[----:B-12-4-:R-:W-:Y:S11]  /*3230*/  @!P0 BRA `(.L_x_56) ;  /* 0x0000006000c88947 */ /* 0x016ff60003800000 */
.L_x_148:
[----:B------:R-:W-:Y:S01]  /*3240*/  IADD3 R10, PT, PT, R10, 0x1, RZ ;  /* 0x000000010a0a7810 */ /* 0x000fe20007ffe0ff */
[----:B------:R-:W-:Y:S06]  /*3250*/  BRA.U !UP3, `(.L_x_57) ;  /* 0x000000010b987547 */ /* 0x000fec000b800000 */
[----:B------:R-:W-:Y:S01]  /*3260*/  UPLOP3.LUT UP4, UPT, UPT, UPT, UPT, 0x40, 0x4 ;  /* 0x000000000004789c */ /* 0x000fe20003f8e870 */
[----:B------:R-:W-:Y:S01]  /*3270*/  UMOV UR16, UR10 ;  /* 0x0000000a00107c82 */ /* 0x000fe20008000000 */
[----:B------:R-:W-:Y:S01]  /*3280*/  UMOV UR15, UR5 ;  /* 0x00000005000f7c82 */ /* 0x000fe20008000000 */
[----:B------:R-:W-:-:S08]  /*3290*/  UMOV UR14, UR17 ;  /* 0x00000011000e7c82 */ /* 0x000fd00008000000 */
.L_x_60:
[----:B------:R-:W-:Y:S02]  /*32a0*/  UIADD3 UR16, UPT, UPT, UR16, 0x1, URZ ;  /* 0x0000000110107890 */ /* 0x000fe4000fffe0ff */
[----:B--2---:R-:W-:Y:S02]  /*32b0*/  ULEA UR7, UR14, UR6, 0x3 ;  /* 0x000000060e077291 */ /* 0x004fe4000f8e18ff */
[----:B------:R-:W-:Y:S01]  /*32c0*/  UISETP.NE.AND UP0, UPT, UR16, URZ, UPT ;  /* 0x000000ff1000728c */ /* 0x000fe2000bf05270 */
[----:B----4-:R-:W-:Y:S10]  /*32d0*/  @P2 BRA `(.L_x_58) ;  /* 0x00000000000c2947 */ /* 0x010ff40003800000 */
[----:B-1----:R-:W-:Y:S04]  /*32e0*/  SHF.L.U32 R2, R8, 0x1f, RZ ;  /* 0x0000001f08027819 */ /* 0x002fe800000006ff */
[----:B------:R-:W1:Y:S02]  /*32f0*/  SYNCS.PHASECHK.TRANS64.TRYWAIT P0, [UR7], R2 ;  /* 0x00000002ff0075a7 */ /* 0x000e640008001107 */
[----:B-1----:R-:W-:Y:S05]  /*3300*/  @!P0 BRA `(.L_x_59) ;  /* 0x0000006000ac8947 */ /* 0x002fea0003800000 */
.L_x_58:
[----:B------:R-:W-:Y:S01]  /*3310*/  UISETP.NE.AND UP1, UPT, UR15, 0x1, UPT ;  /* 0x000000010f00788c */ /* 0x000fe2000bf25270 */
[----:B------:R-:W-:Y:S01]  /*3320*/  PLOP3.LUT P2, PT, PT, PT, PT, 0x80, 0x8 ;  /* 0x000000000008781c */ /* 0x000fe20003f4f070 */
[----:B------:R-:W-:Y:S02]  /*3330*/  UIADD3 UR17, UPT, UPT, UR14, 0x1, URZ ;  /* 0x000000010e117890 */ /* 0x000fe4000fffe0ff */
[----:B------:R-:W-:Y:S02]  /*3340*/  ULEA UR24, UR14, UR12, 0xa ;  /* 0x0000000c0e187291 */ /* 0x000fe4000f8e50ff */
[----:B------:R-:W-:Y:S01]  /*3350*/  UISETP.NE.AND UP2, UPT, UR17, 0x6, UPT ;  /* 0x000000061100788c */ /* 0x000fe2000bf45270 */
[----:B------:R-:W-:Y:S01]  /*3360*/  PLOP3.LUT P0, PT, PT, PT, UP1, 0x80, 0x8 ;  /* 0x000000000008781c */ /* 0x000fe20003f0f018 */
[----:B------:R-:W-:Y:S02]  /*3370*/  ULEA UR26, UR14, UR11, 0x8 ;  /* 0x0000000b0e1a7291 */ /* 0x000fe4000f8e40ff */
[----:B------:R-:W-:Y:S02]  /*3380*/  USEL UR13, URZ, 0x1, UP2 ;  /* 0x00000001ff0d7887 */ /* 0x000fe40009000000 */
[----:B------:R-:W-:Y:S02]  /*3390*/  USEL UR17, UR17, URZ, UP2 ;  /* 0x000000ff11117287 */ /* 0x000fe40009000000 */
[----:B------:R-:W-:Y:S02]  /*33a0*/  UIADD3 UR30, UPT, UPT, UR24, 0x2, URZ ;  /* 0x00000002181e7890 */ /* 0x000fe4000fffe0ff */
[----:B------:R-:W-:Y:S01]  /*33b0*/  @UP1 ULEA UR4, UR17, UR6, 0x3 ;  /* 0x0000000611041291 */ /* 0x000fe2000f8e18ff */
[----:B------:R-:W-:Y:S01]  /*33c0*/  LOP3.LUT R8, R8, UR13, RZ, 0x3c, !PT ;  /* 0x0000000d08087c12 */ /* 0x000fe2000f8e3cff */
[----:B------:R-:W-:Y:S02]  /*33d0*/  UIADD3 UR28, UPT, UPT, UR26, 0x2, URZ ;  /* 0x000000021a1c7890 */ /* 0x000fe4000fffe0ff */
[----:B------:R-:W-:Y:S01]  /*33e0*/  UIADD3 UR7, UPT, UPT, UR7, 0x30, URZ ;  /* 0x0000003007077890 */ /* 0x000fe2000fffe0ff */
[----:B-1----:R-:W-:Y:S01]  /*33f0*/  @P0 SHF.L.U32 R0, R8, 0x1f, RZ ;  /* 0x0000001f08000819 */ /* 0x002fe200000006ff */
[----:B------:R-:W-:Y:S01]  /*3400*/  UMOV UR25, 0x80004020 ;  /* 0x8000402000197882 */ /* 0x000fe20000000000 */
[----:B------:R-:W-:Y:S01]  /*3410*/  UMOV UR27, 0x80004020 ;  /* 0x80004020001b7882 */ /* 0x000fe20000000000 */
[----:B------:R-:W-:Y:S01]  /*3420*/  UMOV UR31, 0x80004020 ;  /* 0x80004020001f7882 */ /* 0x000fe20000000000 */
[----:B------:R2:W4:Y:S01]  /*3430*/  @P0 SYNCS.PHASECHK.TRANS64.TRYWAIT P2, [UR4], R0 ;  /* 0x00000000ff0005a7 */ /* 0x0005220008041104 */
[----:B------:R-:W-:Y:S01]  /*3440*/  UIADD3 UR15, UPT, UPT, UR15, -0x1, URZ ;  /* 0xffffffff0f0f7890 */ /* 0x000fe2000fffe0ff */
[----:B------:R2:W-:Y:S01]  /*3450*/  UTCQMMA gdesc[UR26], gdesc[UR24], tmem[UR9], tmem[UR22], idesc[UR23], UP4 ;  /* 0x00ff16181a0075ea */ /* 0x0005e2000a000309 */
[----:B------:R-:W-:Y:S01]  /*3460*/  UPLOP3.LUT UP4, UPT, UPT, UPT, UPT, 0x80, 0x8 ;  /* 0x000000000008789c */ /* 0x000fe20003f8f070 */
[----:B------:R-:W-:Y:S01]  /*3470*/  UMOV UR29, 0x80004020 ;  /* 0x80004020001d7882 */ /* 0x000fe20000000000 */
[----:B------:R-:W-:Y:S01]  /*3480*/  UMOV UR14, UR17 ;  /* 0x00000011000e7c82 */ /* 0x000fe20008000000 */
[----:B------:R2:W-:Y:S01]  /*3490*/  UTCQMMA gdesc[UR28], gdesc[UR30], tmem[UR9], tmem[UR20], idesc[UR21], UPT ;  /* 0x00ff141e1c0075ea */ /* 0x0005e2000b800309 */
[----:B------:R2:W-:Y:S01]  /*34a0*/  UTCBAR [UR7], URZ ;  /* 0x000000ff070073e9 */ /* 0x0005e200080000ff */
[----:B------:R-:W-:Y:S06]  /*34b0*/  BRA.U UP0, `(.L_x_60) ;  /* 0xfffffffd00787547 */ /* 0x000fec000b83ffff */
.L_x_57:
[----:B------:R-:W-:Y:S01]  /*34c0*/  UIADD3 UR18, UPT, UPT, UR18, 0x1, URZ ;  /* 0x0000000112127890 */ /* 0x000fe2000fffe0ff */
[C---:B------:R-:W-:Y:S01]  /*34d0*/  ISETP.NE.AND P0, PT, R10.reuse, 0x2, PT ;  /* 0x000000020a00780c */ /* 0x040fe20003f05270 */
[----:B------:R-:W-:Y:S02]  /*34e0*/  UIADD3 UR8, UPT, UPT, UR8, 0xd0, URZ ;  /* 0x000000d008087890 */ /* 0x000fe4000fffe0ff */
[----:B------:R-:W-:Y:S01]  /*34f0*/  UISETP.NE.AND UP0, UPT, UR18, 0x4, UPT ;  /* 0x000000041200788c */ /* 0x000fe2000bf05270 */
[----:B-12---:R-:W-:Y:S02]  /*3500*/  SEL R0, RZ, 0x1, P0 ;  /* 0x00000001ff007807 */ /* 0x006fe40000000000 */
[----:B------:R-:W-:Y:S01]  /*3510*/  SEL R10, R10, RZ, P0 ;  /* 0x000000ff0a0a7207 */ /* 0x000fe20000000000 */
[----:B------:R-:W-:Y:S01]  /*3520*/  USEL UR4, URZ, 0x1, UP0 ;  /* 0x00000001ff047887 */ /* 0x000fe20008000000 */
[----:B------:R-:W-:Y:S01]  /*3530*/  LOP3.LUT R9, R9, R0, RZ, 0x3c, !PT ;  /* 0x0000000009097212 */ /* 0x000fe200078e3cff */
[----:B------:R-:W-:Y:S01]  /*3540*/  USEL UR18, UR18, URZ, UP0 ;  /* 0x000000ff12127287 */ /* 0x000fe20008000000 */
[----:B------:R1:W-:Y:S03]  /*3550*/  UTCBAR [UR8], URZ ;  /* 0x000000ff080073e9 */ /* 0x0003e600080000ff */
[----:B------:R-:W-:Y:S01]  /*3560*/  LOP3.LUT R11, R11, UR4, RZ, 0x3c, !PT ;  /* 0x000000040b0b7c12 */ /* 0x000fe2000f8e3cff */
[----:B------:R-:W-:Y:S07]  /*3570*/  @P1 BRA `(.L_x_61) ;  /* 0xfffffff800b01947 */ /* 0x000fee000383ffff */
[----:B------:R-:W2:Y:S01]  /*3580*/  S2UR UR4, SR_CgaCtaId ;  /* 0x00000000000479c3 */ /* 0x000ea20000008800 */
[----:B------:R-:W-:Y:S01]  /*3590*/  ELECT P0, URZ, PT ;  /* 0x0000000000ff782f */ /* 0x000fe20003800000 */
[----:B------:R-:W-:Y:S01]  /*35a0*/  IMAD.MOV.U32 R0, RZ, RZ, 0x1 ;  /* 0x00000001ff007424 */ /* 0x000fe200078e00ff */
[----:B------:R-:W-:Y:S01]  /*35b0*/  UIADD3 UR6, UPT, UPT, UR6, 0xf0, URZ ;  /* 0x000000f006067890 */ /* 0x000fe2000fffe0ff */
[----:B------:R-:W-:Y:S01]  /*35c0*/  SHF.L.U32 R2, R11, 0x1f, RZ ;  /* 0x0000001f0b027819 */ /* 0x000fe200000006ff */
[----:B------:R-:W-:-:S03]  /*35d0*/  UMOV UR5, 0x40 ;  /* 0x0000004000057882 */ /* 0x000fc60000000000 */
[----:B------:R-:W-:Y:S01]  /*35e0*/  UVIRTCOUNT.DEALLOC.SMPOOL 0x80 ;  /* 0x000000800000784c */ /* 0x000fe20000000000 */
[----:B--2---:R-:W-:Y:S02]  /*35f0*/  ULEA UR4, UR4, UR5, 0x18 ;  /* 0x0000000504047291 */ /* 0x004fe4000f8ec0ff */
[----:B------:R-:W-:-:S07]  /*3600*/  ULEA UR5, UR18, UR6, 0x3 ;  /* 0x0000000612057291 */ /* 0x000fce000f8e18ff */
[----:B------:R2:W-:Y:S02]  /*3610*/  @P0 STS.U8 [UR4+0x1c], R0 ;  /* 0x00001c00ff000988 */ /* 0x0005e40008000004 */
[----:B------:R-:W3:Y:S02]  /*3620*/  SYNCS.PHASECHK.TRANS64.TRYWAIT P0, [UR5], R2 ;  /* 0x00000002ff0075a7 */ /* 0x000ee40008001105 */
[----:B--23--:R-:W-:Y:S05]  /*3630*/  @!P0 BRA `(.L_x_62) ;  /* 0x0000005c00f88947 */ /* 0x00cfea0003800000 */
.L_x_151:
[----:B------:R-:W-:-:S04]  /*3640*/  UIADD3 UR7, UPT, UPT, UR18, 0x1, URZ ;  /* 0x0000000112077890 */ /* 0x000fc8000fffe0ff */
[----:B------:R-:W-:-:S04]  /*3650*/  UISETP.NE.AND UP0, UPT, UR7, 0x4, UPT ;  /* 0x000000040700788c */ /* 0x000fc8000bf05270 */
[----:B-1----:R-:W-:Y:S02]  /*3660*/  USEL UR8, URZ, 0x1, UP0 ;  /* 0x00000001ff087887 */ /* 0x002fe40008000000 */
[----:B------:R-:W-:-:S04]  /*3670*/  USEL UR7, UR7, URZ, UP0 ;  /* 0x000000ff07077287 */ /* 0x000fc80008000000 */
[----:B------:R-:W-:Y:S01]  /*3680*/  ULEA UR5, UR7, UR6, 0x3 ;  /* 0x0000000607057291 */ /* 0x000fe2000f8e18ff */
[----:B--2---:R-:W-:-:S04]  /*3690*/  LOP3.LUT R2, R11, UR8, RZ, 0x3c, !PT ;  /* 0x000000080b027c12 */ /* 0x004fc8000f8e3cff */
[----:B------:R-:W-:-:S04]  /*36a0*/  SHF.L.U32 R3, R2, 0x1f, RZ ;  /* 0x0000001f02037819 */ /* 0x000fc800000006ff */
[----:B------:R-:W1:Y:S02]  /*36b0*/  SYNCS.PHASECHK.TRANS64.TRYWAIT P0, [UR5], R3 ;  /* 0x00000003ff0075a7 */ /* 0x000e640008001105 */
[----:B-1----:R-:W-:Y:S05]  /*36c0*/  @!P0 BRA `(.L_x_63) ;  /* 0x0000005c00ec8947 */ /* 0x002fea0003800000 */
.L_x_153:
        /* <DEDUP_REMOVED lines=9> */
.L_x_155:
[----:B------:R-:W-:-:S04]  /*3760*/  UIADD3 UR7, UPT, UPT, UR7, 0x1, URZ ;  /* 0x0000000107077890 */ /* 0x000fc8000fffe0ff */
[----:B------:R-:W-:-:S04]  /*3770*/  UISETP.NE.AND UP0, UPT, UR7, 0x4, UPT ;  /* 0x000000040700788c */ /* 0x000fc8000bf05270 */
[----:B------:R-:W-:Y:S02]  /*3780*/  USEL UR5, URZ, 0x1, UP0 ;  /* 0x00000001ff057887 */ /* 0x000fe40008000000 */
[----:B------:R-:W-:-:S04]  /*3790*/  USEL UR7, UR7, URZ, UP0 ;  /* 0x000000ff07077287 */ /* 0x000fc80008000000 */
[----:B------:R-:W-:Y:S01]  /*37a0*/  ULEA UR7, UR7, UR6, 0x3 ;  /* 0x0000000607077291 */ /* 0x000fe2000f8e18ff */
[----:B------:R-:W-:-:S04]  /*37b0*/  LOP3.LUT R2, R2, UR5, RZ, 0x3c, !PT ;  /* 0x0000000502027c12 */ /* 0x000fc8000f8e3cff */
[----:B------:R-:W-:-:S04]  /*37c0*/  SHF.L.U32 R2, R2, 0x1f, RZ ;  /* 0x0000001f02027819 */ /* 0x000fc800000006ff */
[----:B------:R-:W2:Y:S02]  /*37d0*/  SYNCS.PHASECHK.TRANS64.TRYWAIT P0, [UR7], R2 ;  /* 0x00000002ff0075a7 */ /* 0x000ea40008001107 */
[----:B--2---:R-:W-:Y:S05]  /*37e0*/  @!P0 BRA `(.L_x_65) ;  /* 0x0000005c00d48947 */ /* 0x004fea0003800000 */
.L_x_157:
[----:B------:R-:W-:Y:S01]  /*37f0*/  NOP ;  /* 0x0000000000007918 */ /* 0x000fe20000000000 */
[----:B-1----:R-:W1:Y:S01]  /*3800*/  LDS R0, [UR4+0x14] ;  /* 0x00001404ff007984 */ /* 0x002e620008000800 */
[----:B------:R-:W-:Y:S01]  /*3810*/  ULOP3.LUT UR6, UR19, 0xffff, URZ, 0xc0, !UPT ;  /* 0x0000ffff13067892 */ /* 0x000fe2000f8ec0ff */
[----:B------:R-:W-:Y:S01]  /*3820*/  UMOV UR8, 0xffff ;  /* 0x0000ffff00087882 */ /* 0x000fe20000000000 */
[----:B------:R-:W-:Y:S02]  /*3830*/  UMOV UR5, 0x1 ;  /* 0x0000000100057882 */ /* 0x000fe40000000000 */
[----:B------:R-:W-:-:S04]  /*3840*/  USHF.R.U32.HI UR6, URZ, 0x5, UR6 ;  /* 0x00000005ff067899 */ /* 0x000fc80008011606 */
[----:B------:R-:W-:Y:S02]  /*3850*/  USHF.L.U32 UR8, UR8, UR6, URZ ;  /* 0x0000000608087299 */ /* 0x000fe400080006ff */
[----:B------:R-:W-:-:S04]  /*3860*/  USHF.L.U32 UR5, UR5, UR6, URZ ;  /* 0x0000000605057299 */ /* 0x000fc800080006ff */
[----:B-1----:R-:W-:-:S04]  /*3870*/  LOP3.LUT R0, R0, UR8, RZ, 0xc0, !PT ;  /* 0x0000000800007c12 */ /* 0x002fc8000f8ec0ff */
[----:B------:R-:W-:-:S13]  /*3880*/  ISETP.NE.AND P0, PT, R0, UR8, PT ;  /* 0x0000000800007c0c */ /* 0x000fda000bf05270 */
[----:B------:R-:W-:Y:S05]  /*3890*/  @P0 BRA `(.L_x_66) ;  /* 0x0000000000580947 */ /* 0x000fea0003800000 */
[----:B------:R-:W1:Y:S02]  /*38a0*/  LDS R0, [UR4+0x18] ;  /* 0x00001804ff007984 */ /* 0x000e640008000800 */
[----:B-1----:R-:W-:-:S04]  /*38b0*/  LOP3.LUT R0, R0, UR5, RZ, 0xc0, !PT ;  /* 0x0000000500007c12 */ /* 0x002fc8000f8ec0ff */
[----:B------:R-:W-:-:S13]  /*38c0*/  ISETP.NE.AND P0, PT, R0, UR5, PT ;  /* 0x0000000500007c0c */ /* 0x000fda000bf05270 */
[----:B------:R-:W-:Y:S05]  /*38d0*/  @P0 BRA `(.L_x_67) ;  /* 0x00000000003c0947 */ /* 0x000fea0003800000 */
[----:B------:R-:W1:Y:S01]  /*38e0*/  S2R R2, SR_LANEID ;  /* 0x0000000000027919 */ /* 0x000e620000000000 */
[----:B------:R-:W-:Y:S01]  /*38f0*/  ULOP3.LUT UR8, URZ, UR8, URZ, 0x33, !UPT ;  /* 0x00000008ff087292 */ /* 0x000fe2000f8e33ff */
[----:B------:R-:W-:Y:S02]  /*3900*/  VOTEU.ANY UR7, UPT, PT ;  /* 0x0000000000077886 */ /* 0x000fe400038e0100 */
[----:B------:R-:W-:-:S03]  /*3910*/  UFLO.U32 UR7, UR7 ;  /* 0x00000007000772bd */ /* 0x000fc600080e0000 */
[----:B------:R-:W-:-:S04]  /*3920*/  IMAD.U32 R0, RZ, RZ, UR8 ;  /* 0x00000008ff007e24 */ /* 0x000fc8000f8e00ff */
[----:B------:R2:W3:Y:S02]  /*3930*/  REDUX UR6, R0 ;  /* 0x00000000000673c4 */ /* 0x0004e40000000000 */
[----:B------:R1:W-:Y:S02]  /*3940*/  UTCATOMSWS.AND URZ, UR8 ;  /* 0x0000000800ff79e3 */ /* 0x0003e40008000000 */
[----:B-1----:R-:W-:Y:S02]  /*3950*/  ISETP.EQ.U32.AND P0, PT, R2, UR7, PT ;  /* 0x0000000702007c0c */ /* 0x002fe4000bf02070 */
[----:B--2---:R-:W-:Y:S02]  /*3960*/  LOP3.LUT R0, RZ, UR5, RZ, 0x33, !PT ;  /* 0x00000005ff007c12 */ /* 0x004fe4000f8e33ff */
[----:B---3--:R-:W-:Y:S02]  /*3970*/  MOV R2, UR6 ;  /* 0x0000000600027c02 */ /* 0x008fe40008000f00 */
[----:B------:R-:W1:Y:S07]  /*3980*/  REDUX UR5, R0 ;  /* 0x00000000000573c4 */ /* 0x000e6e0000000000 */
[----:B------:R2:W-:Y:S01]  /*3990*/  @P0 ATOMS.AND RZ, [UR4+0x14], R2 ;  /* 0x00001402ffff098c */ /* 0x0005e2000a800004 */
[----:B-1----:R-:W-:-:S05]  /*39a0*/  IMAD.U32 R0, RZ, RZ, UR5 ;  /* 0x00000005ff007e24 */ /* 0x002fca000f8e00ff */
[----:B------:R2:W-:Y:S01]  /*39b0*/  @P0 ATOMS.AND RZ, [UR4+0x18], R0 ;  /* 0x00001800ffff098c */ /* 0x0005e2000a800004 */
[----:B------:R-:W-:Y:S05]  /*39c0*/  BRA `(.L_x_68) ;  /* 0x0000000000147947 */ /* 0x000fea0003800000 */
.L_x_67:
[----:B------:R-:W-:Y:S02]  /*39d0*/  MOV R2, 0x39f0 ;  /* 0x000039f000027802 */ /* 0x000fe40000000f00 */
[----:B----45:R-:W-:Y:S05]  /*39e0*/  CALL.REL.NOINC `($__internal_0_$__cuda_sm10x_tcgen05_guardrail_trap_col_being_dealloced_not_returned_by_alloc) ;  /* 0x0000006000b87944 */ /* 0x030fea0003c00000 */
[----:B------:R-:W-:Y:S05]  /*39f0*/  BRA `(.L_x_68) ;  /* 0x0000000000087947 */ /* 0x000fea0003800000 */
.L_x_66:
[----:B------:R-:W-:Y:S02]  /*3a00*/  MOV R2, 0x3a20 ;  /* 0x00003a2000027802 */ /* 0x000fe40000000f00 */
[----:B----45:R-:W-:Y:S05]  /*3a10*/  CALL.REL.NOINC `($__internal_2_$__cuda_sm10x_tcgen05_guardrail_trap_unallocated_columns_being_dealloced) ;  /* 0x0000006000c47944 */ /* 0x030fea0003c00000 */
.L_x_68:
[----:B------:R-:W-:Y:S01]  /*3a20*/  NOP ;  /* 0x0000000000007918 */ /* 0x000fe20000000000 */
[----:B------:R-:W-:Y:S05]  /*3a30*/  EXIT ;  /* 0x000000000000794d */ /* 0x000fea0003800000 */
.L_x_50:
[----:B------:R-:W-:-:S09]  /*3a40*/  UISETP.NE.OR UP2, UPT, UR8, 0x3, !UP2 ;  /* 0x000000030800788c */ /* 0x000fd2000d745670 */
[----:B------:R-:W-:Y:S05]  /*3a50*/  BRA.U UP2, `(.L_x_69) ;  /* 0x0000001102087547 */ /* 0x000fea000b800000 */
[----:B------:R-:W1:Y:S01]  /*3a60*/  LDC R0, c[0x0][0xb30] ;  /* 0x0002cc00ff007b82 */ /* 0x000e620000000800 */
[----:B------:R-:W2:Y:S01]  /*3a70*/  LDCU.64 UR8, c[0x0][0x888] ;  /* 0x00011100ff0877ac */ /* 0x000ea20008000a00 */
[----:B------:R-:W-:Y:S02]  /*3a80*/  HFMA2 R27, -RZ, RZ, 0, 0 ;  /* 0x00000000ff1b7431 */ /* 0x000fe400000001ff */
[----:B------:R-:W-:Y:S01]  /*3a90*/  IMAD.MOV.U32 R29, RZ, RZ, 0x1 ;  /* 0x00000001ff1d7424 */ /* 0x000fe200078e00ff */
[----:B------:R-:W-:Y:S01]  /*3aa0*/  MOV R25, 0x1000 ;  /* 0x0000100000197802 */ /* 0x000fe20000000f00 */
[----:B------:R-:W4:Y:S01]  /*3ab0*/  LDCU.64 UR4, c[0x0][0x890] ;  /* 0x00011200ff0477ac */ /* 0x000f220008000a00 */
[----:B------:R-:W-:Y:S01]  /*3ac0*/  IMAD.MOV.U32 R28, RZ, RZ, RZ ;  /* 0x000000ffff1c7224 */ /* 0x000fe200078e00ff */
[----:B------:R-:W3:Y:S01]  /*3ad0*/  LDC R24, c[0x0][0x370] ;  /* 0x0000dc00ff187b82 */ /* 0x000ee20000000800 */
[----:B------:R-:W-:Y:S01]  /*3ae0*/  UMOV UR7, 0x400 ;  /* 0x0000040000077882 */ /* 0x000fe20000000000 */
[----:B------:R-:W-:-:S02]  /*3af0*/  UPLOP3.LUT UP1, UPT, UPT, UPT, UPT, 0x40, 0x4 ;  /* 0x000000000004789c */ /* 0x000fc40003f2e870 */
[----:B------:R-:W-:-:S04]  /*3b00*/  ULEA UR7, UR37, UR7, 0x18 ;  /* 0x0000000725077291 */ /* 0x000fc8000f8ec0ff */
[----:B------:R-:W3:Y:S01]  /*3b10*/  LDC R3, c[0x0][0xb0c] ;  /* 0x0002c300ff037b82 */ /* 0x000ee20000000800 */
[----:B------:R-:W-:Y:S02]  /*3b20*/  UIADD3 UR13, UPT, UPT, UR7, 0x78, URZ ;  /* 0x00000078070d7890 */ /* 0x000fe4000fffe0ff */
[----:B--2---:R-:W-:Y:S02]  /*3b30*/  UISETP.NE.U32.AND UP2, UPT, UR8, URZ, UPT ;  /* 0x000000ff0800728c */ /* 0x004fe4000bf45070 */
[----:B------:R-:W-:Y:S02]  /*3b40*/  UIADD3 UR33, UPT, UPT, UR7, 0x60, URZ ;  /* 0x0000006007217890 */ /* 0x000fe4000fffe0ff */
[----:B----4-:R-:W-:Y:S01]  /*3b50*/  UISETP.NE.U32.AND UP3, UPT, UR4, URZ, UPT ;  /* 0x000000ff0400728c */ /* 0x010fe2000bf65070 */
[----:B------:R-:W2:Y:S01]  /*3b60*/  LDC R18, c[0x0][0xb20] ;  /* 0x0002c800ff127b82 */ /* 0x000ea20000000800 */
[----:B-1----:R-:W-:Y:S01]  /*3b70*/  ISETP.NE.AND P1, PT, R0, 0x1, PT ;  /* 0x000000010000780c */ /* 0x002fe20003f25270 */
[----:B------:R-:W-:-:S02]  /*3b80*/  UISETP.NE.AND.EX UP2, UPT, UR9, URZ, UPT, UP2 ;  /* 0x000000ff0900728c */ /* 0x000fc4000bf45320 */
[----:B------:R-:W-:Y:S02]  /*3b90*/  UIADD3 UR25, UPT, UPT, UR7, 0x68, URZ ;  /* 0x0000006807197890 */ /* 0x000fe4000fffe0ff */
[----:B------:R-:W-:Y:S02]  /*3ba0*/  UIADD3 UR17, UPT, UPT, UR7, 0x70, URZ ;  /* 0x0000007007117890 */ /* 0x000fe4000fffe0ff */
[----:B------:R-:W1:Y:S01]  /*3bb0*/  LDC.64 R30, c[0x0][0x348] ;  /* 0x0000d200ff1e7b82 */ /* 0x000e620000000a00 */
[----:B------:R-:W-:Y:S02]  /*3bc0*/  UPRMT UR13, UR37, 0x654, UR13 ;  /* 0x00000654250d7896 */ /* 0x000fe4000800000d */
[----:B------:R-:W-:-:S05]  /*3bd0*/  UISETP.NE.AND.EX UP3, UPT, UR5, URZ, UPT, UP3 ;  /* 0x000000ff0500728c */ /* 0x000fca000bf65330 */
[----:B------:R-:W4:Y:S08]  /*3be0*/  LDC.64 R16, c[0x0][0xb10] ;  /* 0x0002c400ff107b82 */ /* 0x000f300000000a00 */
[----:B------:R-:W1:Y:S08]  /*3bf0*/  LDC.64 R6, c[0x0][0xb18] ;  /* 0x0002c600ff067b82 */ /* 0x000e700000000a00 */
[----:B------:R-:W1:Y:S08]  /*3c00*/  LDC.64 R4, c[0x0][0xb28] ;  /* 0x0002ca00ff047b82 */ /* 0x000e700000000a00 */
[----:B--23--:R-:W1:Y:S02]  /*3c10*/  LDC R19, c[0x0][0x374] ;  /* 0x0000dd00ff137b82 */ /* 0x00ce640000000800 */
.L_x_80:
[C---:B------:R-:W-:Y:S02]  /*3c20*/  LEA R0, R28.reuse, UR7, 0x3 ;  /* 0x000000071c007c11 */ /* 0x040fe4000f8e18ff */
[----:B------:R-:W-:Y:S02]  /*3c30*/  SHF.L.U32 R2, R27, 0x1f, RZ ;  /* 0x0000001f1b027819 */ /* 0x000fe400000006ff */
[----:B------:R-:W-:Y:S02]  /*3c40*/  LEA R20, R28, UR7, 0x4 ;  /* 0x000000071c147c11 */ /* 0x000fe4000f8e20ff */
[----:B--2---:R-:W2:Y:S02]  /*3c50*/  SYNCS.PHASECHK.TRANS64.TRYWAIT P0, [R0+URZ+0xb0], R2 ;  /* 0x0000b002000075a7 */ /* 0x004ea400080011ff */
[----:B--2---:R-:W-:Y:S05]  /*3c60*/  @!P0 BRA `(.L_x_70) ;  /* 0x0000005800cc8947 */ /* 0x004fea0003800000 */
.L_x_158:
[----:B------:R-:W-:Y:S01]  /*3c70*/  ISETP.GE.AND P0, PT, R40, 0x1, PT ;  /* 0x000000012800780c */ /* 0x000fe20003f06270 */
[----:B------:R-:W3:Y:S01]  /*3c80*/  LDS.128 R20, [R20+0x140] ;  /* 0x0001400014147984 */ /* 0x000ee20000000c00 */
[----:B--2---:R-:W-:Y:S01]  /*3c90*/  VIADD R0, R0, 0xc0 ;  /* 0x000000c000007836 */ /* 0x004fe20000000000 */
[----:B------:R-:W-:Y:S01]  /*3ca0*/  @!PT LDS RZ, [RZ] ;  /* 0x00000000fffff984 */ /* 0x000fe20000000800 */
[----:B------:R-:W-:Y:S01]  /*3cb0*/  @!PT LDS RZ, [RZ] ;  /* 0x00000000fffff984 */ /* 0x000fe20000000800 */
[----:B------:R-:W-:Y:S01]  /*3cc0*/  @!PT LDS RZ, [RZ] ;  /* 0x00000000fffff984 */ /* 0x000fe20000000800 */
[----:B------:R-:W-:Y:S01]  /*3cd0*/  @!PT LDS RZ, [RZ] ;  /* 0x00000000fffff984 */ /* 0x000fe20000000800 */
[----:B------:R2:W-:Y:S06]  /*3ce0*/  MEMBAR.ALL.CTA ;  /* 0x0000000000007992 */ /* 0x0005ec0000008000 */
[----:B--2---:R-:W2:Y:S01]  /*3cf0*/  FENCE.VIEW.ASYNC.S ;  /* 0x00000000000073c6 */ /* 0x004ea20000000000 */
[----:B------:R-:W-:Y:S04]  /*3d00*/  PRMT R0, RZ, 0x654, R0 ;  /* 0x00000654ff007816 */ /* 0x000fe80000000000 */
[----:B--2---:R2:W-:Y:S01]  /*3d10*/  SYNCS.ARRIVE.TRANS64.RED.A1T0 RZ, [R0+URZ], RZ ;  /* 0x000000ff00ff79a7 */ /* 0x0045e200081004ff */
[----:B---3--:R-:W-:Y:S11]  /*3d20*/  LOP3.LUT P3, RZ, R22, 0x1, RZ, 0xc0, !PT ;  /* 0x0000000116ff7812 */ /* 0x008ff6000786c0ff */
[----:B------:R-:W-:Y:S02]  /*3d30*/  @!UPT UIADD3 URZ, UPT, UPT, URZ, URZ, URZ ;  /* 0x000000fffffff290 */ /* 0x000fe4000fffe0ff */
[----:B------:R-:W-:Y:S02]  /*3d40*/  @P3 MOV R11, R20 ;  /* 0x00000014000b3202 */ /* 0x000fe40000000f00 */
[----:B------:R-:W-:Y:S01]  /*3d50*/  @P3 LOP3.LUT R10, R21, 0xffff, RZ, 0xc0, !PT ;  /* 0x0000ffff150a3812 */ /* 0x000fe200078ec0ff */
[----:B--2---:R-:W-:Y:S06]  /*3d60*/  @!P0 BRA `(.L_x_71) ;  /* 0x0000000000a48947 */ /* 0x004fec0003800000 */
[-C--:B-1----:R-:W-:Y:S01]  /*3d70*/  IMAD.HI.U32 R0, R19, R7.reuse, RZ ;  /* 0x0000000713007227 */ /* 0x082fe200078e00ff */
[----:B------:R-:W-:Y:S02]  /*3d80*/  ISETP.NE.AND P0, PT, R6, 0x1, PT ;  /* 0x000000010600780c */ /* 0x000fe40003f05270 */
[----:B------:R-:W-:Y:S01]  /*3d90*/  ISETP.NE.AND P2, PT, R40, 0x1, PT ;  /* 0x000000012800780c */ /* 0x000fe20003f45270 */
[----:B----4-:R-:W-:Y:S01]  /*3da0*/  IMAD.HI.U32 R9, R24, R16, RZ ;  /* 0x0000001018097227 */ /* 0x010fe200078e00ff */
[----:B------:R-:W-:Y:S02]  /*3db0*/  SHF.R.U32.HI R0, RZ, R18, R0 ;  /* 0x00000012ff007219 */ /* 0x000fe40000011600 */
[----:B------:R-:W-:Y:S01]  /*3dc0*/  ISETP.NE.AND P4, PT, R3, 0x1, PT ;  /* 0x000000010300780c */ /* 0x000fe20003f85270 */
[----:B------:R-:W-:Y:S01]  /*3dd0*/  IMAD.HI.U32 R13, R10, R7, RZ ;  /* 0x000000070a0d7227 */ /* 0x000fe200078e00ff */
[----:B------:R-:W-:Y:S02]  /*3de0*/  SHF.R.U32.HI R9, RZ, R17, R9 ;  /* 0x00000011ff097219 */ /* 0x000fe40000011609 */
[----:B------:R-:W-:Y:S01]  /*3df0*/  SEL R0, R19, R0, !P0 ;  /* 0x0000000013007207 */ /* 0x000fe20004000000 */
[----:B------:R-:W-:Y:S01]  /*3e00*/  IMAD.HI.U32 R12, R11, R16, RZ ;  /* 0x000000100b0c7227 */ /* 0x000fe200078e00ff */
[----:B------:R-:W-:Y:S03]  /*3e10*/  SEL R9, R24, R9, !P4 ;  /* 0x0000000918097207 */ /* 0x000fe60006000000 */
[-C--:B------:R-:W-:Y:S01]  /*3e20*/  IMAD.HI.U32 R8, R0, R4.reuse, RZ ;  /* 0x0000000400087227 */ /* 0x080fe200078e00ff */
[----:B------:R-:W-:Y:S03]  /*3e30*/  SHF.R.U32.HI R12, RZ, R17, R12 ;  /* 0x00000011ff0c7219 */ /* 0x000fe6000001160c */
[----:B------:R-:W-:Y:S01]  /*3e40*/  IMAD.HI.U32 R2, R9, R4, RZ ;  /* 0x0000000409027227 */ /* 0x000fe200078e00ff */
[-C--:B------:R-:W-:Y:S02]  /*3e50*/  @P2 SHF.R.U32.HI R0, RZ, R5.reuse, R8 ;  /* 0x00000005ff002219 */ /* 0x080fe40000011608 */
[----:B------:R-:W-:Y:S02]  /*3e60*/  SHF.R.U32.HI R8, RZ, R18, R13 ;  /* 0x00000012ff087219 */ /* 0x000fe4000001160d */
[----:B------:R-:W-:Y:S01]  /*3e70*/  @P2 SHF.R.U32.HI R9, RZ, R5, R2 ;  /* 0x00000005ff092219 */ /* 0x000fe20000011602 */
[----:B------:R-:W-:Y:S01]  /*3e80*/  IMAD R0, R40, R0, RZ ;  /* 0x0000000028007224 */ /* 0x000fe200078e02ff */
[----:B------:R-:W-:Y:S02]  /*3e90*/  SEL R8, R10, R8, !P0 ;  /* 0x000000080a087207 */ /* 0x000fe40004000000 */
[----:B------:R-:W-:Y:S01]  /*3ea0*/  SEL R2, R11, R12, !P4 ;  /* 0x0000000c0b027207 */ /* 0x000fe20006000000 */
[----:B------:R-:W-:Y:S01]  /*3eb0*/  IMAD R12, R40, R9, RZ ;  /* 0x00000009280c7224 */ /* 0x000fe200078e02ff */
[C---:B------:R-:W-:Y:S01]  /*3ec0*/  ISETP.GE.AND P0, PT, R8.reuse, R0, PT ;  /* 0x000000000800720c */ /* 0x040fe20003f06270 */
[----:B------:R-:W-:Y:S03]  /*3ed0*/  IMAD.HI.U32 R0, R8, R4, RZ ;  /* 0x0000000408007227 */ /* 0x000fe600078e00ff */
[----:B------:R-:W-:Y:S02]  /*3ee0*/  ISETP.GE.OR P0, PT, R2, R12, P0 ;  /* 0x0000000c0200720c */ /* 0x000fe40000706670 */
[-C--:B------:R-:W-:Y:S04]  /*3ef0*/  SHF.R.U32.HI R0, RZ, R5.reuse, R0 ;  /* 0x00000005ff007219 */ /* 0x080fe80000011600 */
[----:B------:R-:W-:Y:S05]  /*3f00*/  SEL R13, R8, R0, !P2 ;  /* 0x00000000080d7207 */ /* 0x000fea0005000000 */
[----:B------:R-:W-:Y:S02]  /*3f10*/  IMAD.MOV R12, RZ, RZ, -R13 ;  /* 0x000000ffff0c7224 */ /* 0x000fe400078e0a0d */
[----:B------:R-:W-:Y:S04]  /*3f20*/  @!P0 IMAD.HI.U32 R0, R2, R4, RZ ;  /* 0x0000000402008227 */ /* 0x000fe800078e00ff */
[----:B------:R-:W-:Y:S01]  /*3f30*/  IMAD R12, R40, R12, R8 ;  /* 0x0000000c280c7224 */ /* 0x000fe200078e0208 */
[----:B------:R-:W-:Y:S04]  /*3f40*/  @!P0 SHF.R.U32.HI R0, RZ, R5, R0 ;  /* 0x00000005ff008219 */ /* 0x000fe80000011600 */
[----:B------:R-:W-:Y:S04]  /*3f50*/  @!P0 SEL R0, R2, R0, !P2 ;  /* 0x0000000002008207 */ /* 0x000fe80005000000 */
[----:B------:R-:W-:Y:S01]  /*3f60*/  @!P0 IADD3 R13, PT, PT, R13, -R0, RZ ;  /* 0x800000000d0d8210 */ /* 0x000fe20007ffe0ff */
[----:B------:R-:W-:Y:S01]  /*3f70*/  @!P0 IMAD R0, R9, R12, R0 ;  /* 0x0000000c09008224 */ /* 0x000fe200078e0200 */
[----:B------:R-:W-:Y:S01]  /*3f80*/  IADD3 R9, PT, PT, -R8, RZ, RZ ;  /* 0x000000ff08097210 */ /* 0x000fe20007ffe1ff */
[--C-:B------:R-:W-:Y:S02]  /*3f90*/  IMAD.MOV R12, RZ, RZ, -R2.reuse ;  /* 0x000000ffff0c7224 */ /* 0x100fe400078e0a02 */
[----:B------:R-:W-:Y:S02]  /*3fa0*/  @!P0 IMAD R8, R13, R40, R2 ;  /* 0x000000280d088224 */ /* 0x000fe400078e0202 */
[----:B------:R-:W-:Y:S02]  /*3fb0*/  @!P0 IMAD.MOV.U32 R2, RZ, RZ, R0 ;  /* 0x000000ffff028224 */ /* 0x000fe400078e0000 */
[----:B------:R-:W-:Y:S02]  /*3fc0*/  IMAD R11, R3, R12, R11 ;  /* 0x0000000c030b7224 */ /* 0x000fe400078e020b */
[----:B------:R-:W-:Y:S02]  /*3fd0*/  IMAD R10, R6, R9, R10 ;  /* 0x00000009060a7224 */ /* 0x000fe400078e020a */
[----:B------:R-:W-:Y:S02]  /*3fe0*/  IMAD R11, R2, R3, R11 ;  /* 0x00000003020b7224 */ /* 0x000fe400078e020b */
[----:B------:R-:W-:Y:S02]  /*3ff0*/  IMAD R10, R8, R6, R10 ;  /* 0x00000006080a7224 */ /* 0x000fe400078e020a */
.L_x_71:
[----:B------:R-:W-:Y:S05]  /*4000*/  BRA.U UP1, `(.L_x_72) ;  /* 0x0000000101107547 */ /* 0x000fea000b800000 */
[----:B------:R-:W-:Y:S04]  /*4010*/  MOV R2, UR6 ;  /* 0x0000000600027c02 */ /* 0x000fe80008000f00 */
[----:B------:R-:W-:Y:S04]  /*4020*/  SHF.L.U32 R2, R2, 0x1f, RZ ;  /* 0x0000001f02027819 */ /* 0x000fe800000006ff */
[----:B------:R-:W2:Y:S02]  /*4030*/  SYNCS.PHASECHK.TRANS64.TRYWAIT P0, [UR7+0xa8], R2 ;  /* 0x0000a802ff0075a7 */ /* 0x000ea40008001107 */
[----:B--2---:R-:W-:Y:S05]  /*4040*/  @!P0 BRA `(.L_x_73) ;  /* 0x0000005400e88947 */ /* 0x004fea0003800000 */
.L_x_72:
[----:B------:R-:W-:Y:S02]  /*4050*/  R2UR UR35, R15 ;  /* 0x000000000f2372ca */ /* 0x000fe400000e0000 */
[----:B------:R-:W-:Y:S02]  /*4060*/  R2UR UR34, R14 ;  /* 0x000000000e2272ca */ /* 0x000fe400000e0000 */
[----:B------:R-:W-:Y:S02]  /*4070*/  ISETP.NE.U32.AND P2, PT, RZ, UR4, PT ;  /* 0x00000004ff007c0c */ /* 0x000fe4000bf45070 */
[----:B------:R-:W-:Y:S02]  /*4080*/  SHF.L.U32 R14, R29, 0x1f, RZ ;  /* 0x0000001f1d0e7819 */ /* 0x000fe400000006ff */
[----:B------:R-:W-:Y:S05]  /*4090*/  ISETP.NE.AND.EX P2, PT, RZ, UR5, PT, P2 ;  /* 0x00000005ff007c0c */ /* 0x000fea000bf45320 */
[----:B------:R-:W-:Y:S02]  /*40a0*/  USHF.L.U32 UR35, UR35, 0x6, URZ ;  /* 0x0000000623237899 */ /* 0x000fe400080006ff */
[----:B------:R-:W-:Y:S01]  /*40b0*/  USHF.L.U32 UR34, UR34, 0x8, URZ ;  /* 0x0000000822227899 */ /* 0x000fe200080006ff */
[----:B------:R-:W-:Y:S11]  /*40c0*/  BRA.U !UP3, `(.L_x_74) ;  /* 0x000000010b347547 */ /* 0x000ff6000b800000 */
[----:B------:R-:W-:Y:S01]  /*40d0*/  UPLOP3.LUT UP0, UPT, UPT, UPT, UP2, 0x80, 0x8 ;  /* 0x000000000008789c */ /* 0x000fe20003f0f020 */
[----:B--2---:R-:W-:Y:S02]  /*40e0*/  HFMA2 R0, -RZ, RZ, 0, 5.9604644775390625e-08 ;  /* 0x00000001ff007431 */ /* 0x004fe400000001ff */
[----:B------:R-:W-:Y:S03]  /*40f0*/  IMAD.MOV.U32 R96, RZ, RZ, 0x1 ;  /* 0x00000001ff607424 */ /* 0x000fe600078e00ff */
[----:B------:R-:W-:Y:S05]  /*4100*/  PLOP3.LUT P0, PT, PT, PT, UP0, 0x80, 0x8 ;  /* 0x000000000008781c */ /* 0x000fea0003f0f008 */
[----:B------:R-:W2:Y:S01]  /*4110*/  @UP0 LDCU.64 UR10, c[0x0][0x888] ;  /* 0x00011100ff0a07ac */ /* 0x000ea20008000a00 */
[----:B------:R-:W-:Y:S07]  /*4120*/  @UP0 UIMAD UR8, UR36, UR4, URZ ;  /* 0x00000004240802a4 */ /* 0x000fee000f8e02ff */
[----:B------:R-:W-:Y:S01]  /*4130*/  @!P0 PRMT R96, R0, 0x7610, R96 ;  /* 0x0000761000608816 */ /* 0x000fe20000000060 */
[----:B--2---:R-:W-:Y:S03]  /*4140*/  @UP0 UIMAD.WIDE UR10, UR8, 0x4, UR10 ;  /* 0x00000004080a08a5 */ /* 0x004fe6000f8e020a */
[----:B------:R-:W2:Y:S03]  /*4150*/  @!UP0 LDCU UR8, c[0x0][0x880] ;  /* 0x00011000ff0887ac */ /* 0x000ea60008000800 */
[----:B------:R-:W-:Y:S01]  /*4160*/  IMAD.U32 R8, RZ, RZ, UR10 ;  /* 0x0000000aff087e24 */ /* 0x000fe2000f8e00ff */
[----:B------:R-:W-:Y:S05]  /*4170*/  MOV R9, UR11 ;  /* 0x0000000b00097c02 */ /* 0x000fea0008000f00 */
[----:B-----5:R3:W5:Y:S02]  /*4180*/  @P0 LDG.E R49, desc[UR46][R8.64] ;  /* 0x0000002e08310981 */ /* 0x020764000c1e1900 */
[----:B--23--:R-:W-:Y:S07]  /*4190*/  @!P0 IMAD.U32 R49, RZ, RZ, UR8 ;  /* 0x00000008ff318e24 */ /* 0x00cfee000f8e00ff */
.L_x_74:
[----:B-----5:R-:W-:Y:S01]  /*41a0*/  @!P2 FSETP.EQ.AND P0, PT, R49, RZ, PT ;  /* 0x000000ff3100a20b */ /* 0x020fe20003f02000 */
[----:B------:R-:W-:Y:S01]  /*41b0*/  @!UPT UIADD3 URZ, UPT, UPT, URZ, URZ, URZ ;  /* 0x000000fffffff290 */ /* 0x000fe2000fffe0ff */
[----:B------:R-:W-:Y:S11]  /*41c0*/  @!P2 BRA `(.L_x_75) ;  /* 0x000000000014a947 */ /* 0x000ff60003800000 */
[----:B------:R-:W-:Y:S02]  /*41d0*/  LOP3.LUT P2, RZ, R96, 0xff, RZ, 0xc0, !PT ;  /* 0x000000ff60ff7812 */ /* 0x000fe4000784c0ff */
[----:B------:R-:W-:Y:S04]  /*41e0*/  PLOP3.LUT P0, PT, PT, PT, UP0, 0x80, 0x8 ;  /* 0x000000000008781c */ /* 0x000fe80003f0f008 */
[----:B------:R-:W-:Y:S07]  /*41f0*/  PLOP3.LUT P0, PT, P0, PT, PT, 0x8, 0x80 ;  /* 0x000000000080781c */ /* 0x000fee000070e170 */
[----:B------:R-:W-:Y:S11]  /*4200*/  @P2 FSETP.EQ.AND P0, PT, R49, RZ, PT ;  /* 0x000000ff3100220b */ /* 0x000ff60003f02000 */
[----:B------:R-:W-:Y:S02]  /*4210*/  @!UPT UIADD3 URZ, UPT, UPT, URZ, URZ, URZ ;  /* 0x000000fffffff290 */ /* 0x000fe4000fffe0ff */
.L_x_75:
[----:B------:R-:W3:Y:S01]  /*4220*/  SYNCS.PHASECHK.TRANS64.TRYWAIT P2, [UR7+0x80], R14 ;  /* 0x0000800eff0075a7 */ /* 0x000ee20008041107 */
[----:B------:R-:W-:Y:S04]  /*4230*/  ELECT P4, URZ, PT ;  /* 0x0000000000ff782f */ /* 0x000fe80003880000 */
[----:B------:R-:W-:Y:S11]  /*4240*/  PLOP3.LUT P4, PT, P0, P4, PT, 0xf2, 0x2f ;  /* 0x00000000002f781c */ /* 0x000ff60000789e72 */
[----:B------:R-:W-:Y:S02]  /*4250*/  @!UPT UIADD3 URZ, UPT, UPT, URZ, URZ, URZ ;  /* 0x000000fffffff290 */ /* 0x000fe4000fffe0ff */
[----:B-1----:R-:W-:Y:S05]  /*4260*/  @!P4 IADD3 R8, P0, PT, R30, 0x580, RZ ;  /* 0x000005801e08c810 */ /* 0x002fea0007f1e0ff */
[----:B--2---:R-:W-:Y:S01]  /*4270*/  @!P4 IMAD.X R2, RZ, RZ, R31, P0 ;  /* 0x000000ffff02c224 */ /* 0x004fe200000e061f */
[----:B---3--:R-:W-:Y:S07]  /*4280*/  @!P2 BRA `(.L_x_76) ;  /* 0x000000540070a947 */ /* 0x008fee0003800000 */
.L_x_161:
[----:B------:R-:W-:Y:S01]  /*4290*/  @!P4 R2UR UR8, R2 ;  /* 0x000000000208c2ca */ /* 0x000fe200000e0000 */
[----:B------:R-:W-:Y:S01]  /*42a0*/  VOTEU.ALL UP1, P4 ;  /* 0x0000000000ff7886 */ /* 0x000fe20002020000 */
[----:B------:R-:W-:Y:S01]  /*42b0*/  @!P4 R2UR UR9, R8 ;  /* 0x000000000809c2ca */ /* 0x000fe200000e0000 */
[----:B-1----:R-:W-:Y:S01]  /*42c0*/  @!P4 IMAD.MOV.U32 R0, RZ, RZ, 0x1000 ;  /* 0x00001000ff00c424 */ /* 0x002fe200078e00ff */
[----:B------:R-:W-:Y:S01]  /*42d0*/  UMOV UR10, 0x0 ;  /* 0x00000000000a7882 */ /* 0x000fe20000000000 */
[----:B------:R-:W-:Y:S01]  /*42e0*/  UMOV UR11, 0x10000000 ;  /* 0x10000000000b7882 */ /* 0x000fe20000000000 */
[----:B------:R-:W-:Y:S01]  /*42f0*/  @!UP1 UIADD3 UR32, UPT, UPT, UR7, 0x200, URZ ;  /* 0x0000020007209890 */ /* 0x000fe2000fffe0ff */
[----:B------:R-:W-:Y:S06]  /*4300*/  VOTEU.ALL UP1, P4 ;  /* 0x0000000000ff7886 */ /* 0x000fec0002020000 */
[----:B------:R-:W-:Y:S01]  /*4310*/  IMAD.U32 R9, RZ, RZ, UR8 ;  /* 0x00000008ff097e24 */ /* 0x000fe2000f8e00ff */
[----:B------:R-:W-:Y:S01]  /*4320*/  UPRMT UR8, UR37, 0x654, UR33 ;  /* 0x0000065425087896 */ /* 0x000fe20008000021 */
[----:B------:R-:W-:Y:S03]  /*4330*/  IMAD.U32 R8, RZ, RZ, UR9 ;  /* 0x00000009ff087e24 */ /* 0x000fe6000f8e00ff */
[----:B------:R-:W-:Y:S02]  /*4340*/  @!P4 R2UR UR15, R9 ;  /* 0x00000000090fc2ca */ /* 0x000fe400000e0000 */
[----:B------:R-:W-:Y:S02]  /*4350*/  @!P4 R2UR UR14, R8 ;  /* 0x00000000080ec2ca */ /* 0x000fe400000e0000 */
[----:B------:R-:W-:Y:S05]  /*4360*/  @!P4 IADD3 R8, P0, PT, R30, 0x580, RZ ;  /* 0x000005801e08c810 */ /* 0x000fea0007f1e0ff */
[----:B------:R-:W-:Y:S06]  /*4370*/  @!P4 IMAD.X R2, RZ, RZ, R31, P0 ;  /* 0x000000ffff02c224 */ /* 0x000fec00000e061f */
[----:B------:R1:W-:Y:S01]  /*4380*/  @!UP1 UTMALDG.3D [UR32], [UR14], desc[UR10] ;  /* 0x00000a200e0095b4 */ /* 0x0003e20008011000 */
[----:B------:R1:W-:Y:S01]  /*4390*/  @!P4 SYNCS.ARRIVE.TRANS64.RED.A0TR RZ, [UR7+0x60], R0 ;  /* 0x00006000ffffc9a7 */ /* 0x0003e20008300407 */
[----:B------:R-:W-:Y:S01]  /*43a0*/  SYNCS.ARRIVE.TRANS64.RED.A1T0 RZ, [UR8], RZ ;  /* 0x000000ffffff79a7 */ /* 0x000fe20008100408 */
[----:B------:R-:W2:Y:S02]  /*43b0*/  SYNCS.PHASECHK.TRANS64.TRYWAIT P2, [UR7+0x88], R14 ;  /* 0x0000880eff0075a7 */ /* 0x000ea40008041107 */
[----:B-12---:R-:W-:Y:S05]  /*43c0*/  @!P2 BRA `(.L_x_77) ;  /* 0x000000540038a947 */ /* 0x006fea0003800000 */
.L_x_163:
[----:B------:R-:W-:Y:S01]  /*43d0*/  @!P4 R2UR UR8, R2 ;  /* 0x000000000208c2ca */ /* 0x000fe200000e0000 */
[----:B------:R-:W-:Y:S01]  /*43e0*/  VOTEU.ALL UP1, P4 ;  /* 0x0000000000ff7886 */ /* 0x000fe20002020000 */
[----:B------:R-:W-:Y:S01]  /*43f0*/  @!P4 R2UR UR9, R8 ;  /* 0x000000000809c2ca */ /* 0x000fe200000e0000 */
[----:B-1----:R-:W-:Y:S01]  /*4400*/  @!P4 IMAD.MOV.U32 R0, RZ, RZ, 0x1000 ;  /* 0x00001000ff00c424 */ /* 0x002fe200078e00ff */
[----:B------:R-:W-:Y:S01]  /*4410*/  UMOV UR10, 0x0 ;  /* 0x00000000000a7882 */ /* 0x000fe20000000000 */
[----:B------:R-:W-:Y:S01]  /*4420*/  UMOV UR11, 0x10000000 ;  /* 0x10000000000b7882 */ /* 0x000fe20000000000 */
[----:B------:R-:W-:Y:S02]  /*4430*/  @!UP1 UIADD3 UR26, UPT, UPT, UR34, 0x40, URZ ;  /* 0x00000040221a9890 */ /* 0x000fe4000fffe0ff */
[----:B------:R-:W-:Y:S01]  /*4440*/  @!UP1 UIADD3 UR24, UPT, UPT, UR7, 0x1200, URZ ;  /* 0x0000120007189890 */ /* 0x000fe2000fffe0ff */
[----:B------:R-:W-:Y:S01]  /*4450*/  VOTEU.ALL UP1, P4 ;  /* 0x0000000000ff7886 */ /* 0x000fe20002020000 */
[----:B------:R-:W-:Y:S01]  /*4460*/  UMOV UR27, UR35 ;  /* 0x00000023001b7c82 */ /* 0x000fe20008000000 */
[----:B------:R-:W-:Y:S02]  /*4470*/  UMOV UR28, UR36 ;  /* 0x00000024001c7c82 */ /* 0x000fe40008000000 */
        /* <DEDUP_REMOVED lines=12> */
.L_x_165:
[----:B------:R-:W2:Y:S01]  /*4540*/  LDC.64 R12, c[0x0][0xb18] ;  /* 0x0002c600ff0c7b82 */ /* 0x000ea20000000a00 */
[----:B------:R-:W-:Y:S01]  /*4550*/  @!P4 R2UR UR8, R2 ;  /* 0x000000000208c2ca */ /* 0x000fe200000e0000 */
[----:B------:R-:W-:Y:S01]  /*4560*/  VOTEU.ALL UP1, P4 ;  /* 0x0000000000ff7886 */ /* 0x000fe20002020000 */
[----:B------:R-:W-:Y:S01]  /*4570*/  @!P4 R2UR UR9, R8 ;  /* 0x000000000809c2ca */ /* 0x000fe200000e0000 */
[----:B-1----:R-:W-:Y:S01]  /*4580*/  @!P4 IMAD.MOV.U32 R0, RZ, RZ, 0x1000 ;  /* 0x00001000ff00c424 */ /* 0x002fe200078e00ff */
[----:B------:R-:W-:Y:S03]  /*4590*/  UMOV UR10, 0x0 ;  /* 0x00000000000a7882 */ /* 0x000fe60000000000 */
[----:B------:R-:W1:Y:S01]  /*45a0*/  @!P1 LDC R2, c[0x0][0xb0c] ;  /* 0x0002c300ff029b82 */ /* 0x000e620000000800 */
[----:B------:R-:W-:Y:S01]  /*45b0*/  @!UP1 UIADD3 UR18, UPT, UPT, UR34, 0x80, URZ ;  /* 0x0000008022129890 */ /* 0x000fe2000fffe0ff */
[----:B------:R-:W-:Y:S01]  /*45c0*/  @P3 SHF.R.U32.HI R26, RZ, 0x10, R21 ;  /* 0x00000010ff1a3819 */ /* 0x000fe20000011615 */
[----:B------:R-:W-:Y:S01]  /*45d0*/  @!UP1 UIADD3 UR16, UPT, UPT, UR7, 0x2200, URZ ;  /* 0x0000220007109890 */ /* 0x000fe2000fffe0ff */
[----:B------:R-:W-:Y:S01]  /*45e0*/  VIADD R28, R28, 0x1 ;  /* 0x000000011c1c7836 */ /* 0x000fe20000000000 */
[----:B------:R-:W-:Y:S01]  /*45f0*/  VOTEU.ALL UP1, P4 ;  /* 0x0000000000ff7886 */ /* 0x000fe20002020000 */
[----:B------:R-:W-:Y:S01]  /*4600*/  UMOV UR11, 0x10000000 ;  /* 0x10000000000b7882 */ /* 0x000fe20000000000 */
[----:B------:R-:W-:Y:S01]  /*4610*/  UMOV UR19, UR35 ;  /* 0x0000002300137c82 */ /* 0x000fe20008000000 */
[----:B------:R-:W-:Y:S01]  /*4620*/  IMAD.U32 R9, RZ, RZ, UR8 ;  /* 0x00000008ff097e24 */ /* 0x000fe2000f8e00ff */
[----:B------:R-:W-:Y:S01]  /*4630*/  UMOV UR20, UR36 ;  /* 0x0000002400147c82 */ /* 0x000fe20008000000 */
[----:B------:R-:W-:Y:S01]  /*4640*/  IMAD.U32 R8, RZ, RZ, UR9 ;  /* 0x00000009ff087e24 */ /* 0x000fe2000f8e00ff */
[----:B------:R-:W-:Y:S02]  /*4650*/  UPRMT UR8, UR37, 0x654, UR17 ;  /* 0x0000065425087896 */ /* 0x000fe40008000011 */
[----:B------:R-:W-:Y:S02]  /*4660*/  @!P4 R2UR UR15, R9 ;  /* 0x00000000090fc2ca */ /* 0x000fe400000e0000 */
[----:B------:R-:W-:Y:S02]  /*4670*/  @!P4 R2UR UR14, R8 ;  /* 0x00000000080ec2ca */ /* 0x000fe400000e0000 */
[----:B------:R-:W3:Y:S11]  /*4680*/  LDC.64 R8, c[0x0][0xb10] ;  /* 0x0002c400ff087b82 */ /* 0x000ef60000000a00 */
[----:B------:R1:W-:Y:S01]  /*4690*/  @!UP1 UTMALDG.3D [UR16], [UR14], desc[UR10] ;  /* 0x00000a100e0095b4 */ /* 0x0003e20008011000 */
[----:B------:R5:W-:Y:S01]  /*46a0*/  @!P4 SYNCS.ARRIVE.TRANS64.RED.A0TR RZ, [UR7+0x70], R0 ;  /* 0x00007000ffffc9a7 */ /* 0x000be20008300407 */
[C---:B---3--:R-:W-:Y:S01]  /*46b0*/  @!P1 IMAD.HI.U32 R8, R11.reuse, R8, RZ ;  /* 0x000000080b089227 */ /* 0x048fe200078e00ff */
[----:B--2---:R-:W-:Y:S02]  /*46c0*/  @!P1 ISETP.NE.AND P0, PT, R12, 0x1, PT ;  /* 0x000000010c00980c */ /* 0x004fe40003f05270 */
[----:B-1----:R-:W-:Y:S01]  /*46d0*/  @!P1 ISETP.NE.AND P2, PT, R2, 0x1, PT ;  /* 0x000000010200980c */ /* 0x002fe20003f45270 */
[----:B------:R-:W-:Y:S01]  /*46e0*/  SYNCS.ARRIVE.TRANS64.RED.A1T0 RZ, [UR8], RZ ;  /* 0x000000ffffff79a7 */ /* 0x000fe20008100408 */
[C---:B------:R-:W-:Y:S01]  /*46f0*/  @!P1 IMAD.HI.U32 R13, R10.reuse, R13, RZ ;  /* 0x0000000d0a0d9227 */ /* 0x040fe200078e00ff */
[----:B------:R-:W-:Y:S04]  /*4700*/  @!P1 SHF.R.U32.HI R8, RZ, R9, R8 ;  /* 0x00000009ff089219 */ /* 0x000fe80000011608 */
[----:B------:R-:W-:Y:S01]  /*4710*/  @!P1 SEL R8, R11, R8, !P2 ;  /* 0x000000080b089207 */ /* 0x000fe20005000000 */
[----:B------:R-:W1:Y:S01]  /*4720*/  SYNCS.PHASECHK.TRANS64.TRYWAIT P5, [UR7+0x98], R14 ;  /* 0x0000980eff0075a7 */ /* 0x000e6200080a1107 */
[----:B-----5:R-:W2:Y:S02]  /*4730*/  @!P1 LDC R0, c[0x0][0xb20] ;  /* 0x0002c800ff009b82 */ /* 0x020ea40000000800 */
[----:B--2---:R-:W-:Y:S04]  /*4740*/  @!P1 SHF.R.U32.HI R0, RZ, R0, R13 ;  /* 0x00000000ff009219 */ /* 0x004fe8000001160d */
[----:B------:R-:W-:Y:S05]  /*4750*/  @!P1 SEL R9, R10, R0, !P0 ;  /* 0x000000000a099207 */ /* 0x000fea0004000000 */
[----:B------:R-:W-:Y:S02]  /*4760*/  @!P1 IMAD.IADD R0, R9, 0x1, -R8 ;  /* 0x0000000109009824 */ /* 0x000fe400078e0a08 */
[----:B------:R-:W-:Y:S02]  /*4770*/  @!P1 IMAD.IADD R8, R8, 0x1, -R9 ;  /* 0x0000000108089824 */ /* 0x000fe400078e0a09 */
[----:B------:R-:W-:Y:S02]  /*4780*/  @!P1 IMAD R11, R0, R2, R11 ;  /* 0x00000002000b9224 */ /* 0x000fe400078e020b */
[----:B------:R-:W-:Y:S01]  /*4790*/  @!P1 IMAD R10, R8, R12, R10 ;  /* 0x0000000c080a9224 */ /* 0x000fe200078e020a */
[----:B-1----:R-:W-:Y:S06]  /*47a0*/  @!P5 BRA `(.L_x_79) ;  /* 0x000000500070d947 */ /* 0x002fec0003800000 */
.L_x_167:
[----:B------:R-:W-:Y:S01]  /*47b0*/  @!P4 IADD3 R2, P0, PT, R30, 0x580, RZ ;  /* 0x000005801e02c810 */ /* 0x000fe20007f1e0ff */
[----:B------:R-:W-:Y:S01]  /*47c0*/  VOTEU.ALL UP1, P4 ;  /* 0x0000000000ff7886 */ /* 0x000fe20002020000 */
[----:B------:R-:W-:Y:S01]  /*47d0*/  UMOV UR18, 0x0 ;  /* 0x0000000000127882 */ /* 0x000fe20000000000 */
[----:B------:R-:W-:Y:S01]  /*47e0*/  UMOV UR19, 0x10000000 ;  /* 0x1000000000137882 */ /* 0x000fe20000000000 */
[----:B------:R-:W-:Y:S01]  /*47f0*/  @!P4 R2UR UR9, R2 ;  /* 0x000000000209c2ca */ /* 0x000fe200000e0000 */
[----:B-1----:R-:W-:Y:S01]  /*4800*/  @!P4 IMAD.X R0, RZ, RZ, R31, P0 ;  /* 0x000000ffff00c224 */ /* 0x002fe200000e061f */
[----:B------:R-:W-:Y:S01]  /*4810*/  @!UP1 UIADD3 UR10, UPT, UPT, UR34, 0xc0, URZ ;  /* 0x000000c0220a9890 */ /* 0x000fe2000fffe0ff */
[----:B------:R-:W-:Y:S01]  /*4820*/  ISETP.NE.AND P0, PT, R28, 0x2, PT ;  /* 0x000000021c00780c */ /* 0x000fe20003f05270 */
[----:B------:R-:W-:Y:S01]  /*4830*/  UMOV UR11, UR35 ;  /* 0x00000023000b7c82 */ /* 0x000fe20008000000 */
[----:B------:R-:W-:Y:S01]  /*4840*/  UMOV UR12, UR36 ;  /* 0x00000024000c7c82 */ /* 0x000fe20008000000 */
[----:B------:R-:W-:Y:S01]  /*4850*/  @!P4 R2UR UR8, R0 ;  /* 0x000000000008c2ca */ /* 0x000fe200000e0000 */
[----:B------:R-:W-:Y:S01]  /*4860*/  IMAD.IADD R14, R10, 0x1, R94 ;  /* 0x000000010a0e7824 */ /* 0x000fe200078e025e */
[----:B------:R-:W-:Y:S01]  /*4870*/  @P3 R2UR UR36, R26 ;  /* 0x000000001a2432ca */ /* 0x000fe200000e0000 */
[----:B------:R-:W-:Y:S01]  /*4880*/  IMAD.IADD R15, R11, 0x1, R95 ;  /* 0x000000010b0f7824 */ /* 0x000fe200078e025f */
[----:B------:R-:W-:Y:S02]  /*4890*/  SEL R0, RZ, 0x1, P0 ;  /* 0x00000001ff007807 */ /* 0x000fe40000000000 */
[----:B------:R-:W-:Y:S01]  /*48a0*/  LOP3.LUT R29, R29, 0x1, RZ, 0x3c, !PT ;  /* 0x000000011d1d7812 */ /* 0x000fe200078e3cff */
[----:B------:R-:W-:Y:S01]  /*48b0*/  IMAD.U32 R8, RZ, RZ, UR9 ;  /* 0x00000009ff087e24 */ /* 0x000fe2000f8e00ff */
[----:B------:R-:W-:Y:S01]  /*48c0*/  @!UP1 UIADD3 UR9, UPT, UPT, UR7, 0x78, URZ ;  /* 0x0000007807099890 */ /* 0x000fe2000fffe0ff */
[----:B------:R-:W-:Y:S02]  /*48d0*/  LOP3.LUT R27, R27, R0, RZ, 0x3c, !PT ;  /* 0x000000001b1b7212 */ /* 0x000fe400078e3cff */
[----:B------:R-:W-:Y:S02]  /*48e0*/  SEL R28, R28, RZ, P0 ;  /* 0x000000ff1c1c7207 */ /* 0x000fe40000000000 */
[----:B------:R-:W-:Y:S01]  /*48f0*/  IMAD.U32 R9, RZ, RZ, UR8 ;  /* 0x00000008ff097e24 */ /* 0x000fe2000f8e00ff */
[----:B------:R-:W-:Y:S01]  /*4900*/  @!P4 R2UR UR14, R8 ;  /* 0x00000000080ec2ca */ /* 0x000fe200000e0000 */
[----:B------:R-:W-:Y:S01]  /*4910*/  @!UP1 UIADD3 UR8, UPT, UPT, UR7, 0x3200, URZ ;  /* 0x0000320007089890 */ /* 0x000fe2000fffe0ff */
[----:B------:R-:W-:Y:S02]  /*4920*/  VOTEU.ALL UP1, P4 ;  /* 0x0000000000ff7886 */ /* 0x000fe40002020000 */
[----:B------:R-:W-:Y:S11]  /*4930*/  @!P4 R2UR UR15, R9 ;  /* 0x00000000090fc2ca */ /* 0x000ff600000e0000 */
[----:B------:R-:W-:Y:S02]  /*4940*/  @!UPT UIADD3 URZ, UPT, UPT, URZ, URZ, URZ ;  /* 0x000000fffffff290 */ /* 0x000fe4000fffe0ff */
[----:B------:R2:W-:Y:S01]  /*4950*/  @!UP1 UTMALDG.3D [UR8], [UR14], desc[UR18] ;  /* 0x000012080e0095b4 */ /* 0x0005e20008011000 */
[----:B------:R2:W-:Y:S01]  /*4960*/  @!P4 SYNCS.ARRIVE.TRANS64.RED.A0TR RZ, [UR7+0x78], R25 ;  /* 0x00007819ffffc9a7 */ /* 0x0005e20008300407 */
[----:B------:R-:W-:Y:S01]  /*4970*/  UPLOP3.LUT UP1, UPT, UPT, UPT, UPT, 0x80, 0x8 ;  /* 0x000000000008789c */ /* 0x000fe20003f2f070 */
[----:B------:R-:W-:Y:S01]  /*4980*/  SYNCS.ARRIVE.TRANS64.RED.A1T0 RZ, [UR13], RZ ;  /* 0x000000ffffff79a7 */ /* 0x000fe2000810040d */
[----:B------:R-:W-:Y:S09]  /*4990*/  @P3 BRA `(.L_x_80) ;  /* 0xfffffff000a03947 */ /* 0x000ff2000383ffff */
[----:B------:R-:W-:-:S04]  /*49a0*/  SHF.L.U32 R2, R29, 0x1f, RZ ;  /* 0x0000001f1d027819 */ /* 0x000fc800000006ff */
[----:B------:R-:W1:Y:S02]  /*49b0*/  SYNCS.PHASECHK.TRANS64.TRYWAIT P0, [UR7+0x80], R2 ;  /* 0x00008002ff0075a7 */ /* 0x000e640008001107 */
[----:B-1----:R-:W-:Y:S05]  /*49c0*/  @!P0 BRA `(.L_x_81) ;  /* 0x0000005000008947 */ /* 0x002fea0003800000 */
.L_x_169:
[----:B------:R-:W3:Y:S02]  /*49d0*/  SYNCS.PHASECHK.TRANS64.TRYWAIT P0, [UR7+0x88], R2 ;  /* 0x00008802ff0075a7 */ /* 0x000ee40008001107 */
[----:B---3--:R-:W-:Y:S05]  /*49e0*/  @!P0 BRA `(.L_x_82) ;  /* 0x0000005000108947 */ /* 0x008fea0003800000 */
.L_x_171:
[----:B------:R-:W3:Y:S02]  /*49f0*/  SYNCS.PHASECHK.TRANS64.TRYWAIT P0, [UR7+0x90], R2 ;  /* 0x00009002ff0075a7 */ /* 0x000ee40008001107 */
[----:B---3--:R-:W-:Y:S05]  /*4a00*/  @!P0 BRA `(.L_x_83) ;  /* 0x0000005000208947 */ /* 0x008fea0003800000 */
.L_x_173:
[----:B-1----:R-:W-:-:S07]  /*4a10*/  MOV R0, UR7 ;  /* 0x0000000700007c02 */ /* 0x002fce0008000f00 */
.L_x_84:
[----:B-1----:R-:W-:-:S04]  /*4a20*/  SHF.L.U32 R2, R29, 0x1f, RZ ;  /* 0x0000001f1d027819 */ /* 0x002fc800000006ff */
[----:B------:R1:W3:Y:S03]  /*4a30*/  SYNCS.PHASECHK.TRANS64.TRYWAIT P0, [R0+URZ+0x98], R2 ;  /* 0x00009802000075a7 */ /* 0x0002e600080011ff */
[----:B---3--:R-:W-:Y:S05]  /*4a40*/  @!P0 NANOSLEEP.SYNCS 0x989680 ;  /* 0x009896800000895d */ /* 0x008fea0003900000 */
[----:B------:R-:W3:Y:S02]  /*4a50*/  @!P0 SYNCS.PHASECHK.TRANS64 P0, [R0+URZ+0x98], R2 ;  /* 0x00009802000085a7 */ /* 0x000ee400080010ff */
[----:B--23--:R-:W-:Y:S05]  /*4a60*/  @P0 EXIT ;  /* 0x000000000000094d */ /* 0x00cfea0003800000 */
[----:B------:R-:W-:Y:S05]  /*4a70*/  BRA `(.L_x_84) ;  /* 0xfffffffc00e87947 */ /* 0x000fea000383ffff */
.L_x_69:
[----:B------:R-:W-:-:S06]  /*4a80*/  UISETP.GE.AND UP1, UPT, UR8, 0x4, UPT ;  /* 0x000000040800788c */ /* 0x000fcc000bf26270 */
[----:B------:R-:W-:-:S13]  /*4a90*/  PLOP3.LUT P0, PT, PT, PT, UP1, 0x80, 0x8 ;  /* 0x000000000008781c */ /* 0x000fda0003f0f018 */
[----:B------:R-:W-:Y:S05]  /*4aa0*/  @!P0 EXIT ;  /* 0x000000000000894d */ /* 0x000fea0003800000 */
[----:B------:R-:W-:Y:S01]  /*4ab0*/  BAR.SYNC.DEFER_BLOCKING 0x6, 0xa0 ;  /* 0x0182800000007b1d */ /* 0x000fe20000010000 */
[C---:B------:R-:W-:Y:S01]  /*4ac0*/  IMAD.SHL.U32 R3, R108.reuse, 0x40, RZ ;  /* 0x000000406c037824 */ /* 0x040fe200078e00ff */
[C---:B------:R-:W-:Y:S01]  /*4ad0*/  LOP3.LUT R110, R108.reuse, 0x60, RZ, 0xc0, !PT ;  /* 0x000000606c6e7812 */ /* 0x040fe200078ec0ff */
[C---:B------:R-:W-:Y:S01]  /*4ae0*/  IMAD.SHL.U32 R100, R108.reuse, 0x20, RZ ;  /* 0x000000206c647824 */ /* 0x040fe200078e00ff */
[----:B------:R-:W-:Y:S01]  /*4af0*/  CS2R R106, SRZ ;  /* 0x00000000006a7805 */ /* 0x000fe2000001ff00 */
[C---:B------:R-:W-:Y:S01]  /*4b00*/  IMAD.SHL.U32 R4, R108.reuse, 0x2, RZ ;  /* 0x000000026c047824 */ /* 0x040fe200078e00ff */
[----:B------:R-:W-:Y:S02]  /*4b10*/  UMOV UR49, 0x400 ;  /* 0x0000040000317882 */ /* 0x000fe40000000000 */
[----:B------:R-:W1:Y:S01]  /*4b20*/  LDC R99, c[0x0][0x370] ;  /* 0x0000dc00ff637b82 */ /* 0x000e620000000800 */
[----:B------:R-:W-:Y:S01]  /*4b30*/  ULEA UR49, UR37, UR49, 0x18 ;  /* 0x0000003125317291 */ /* 0x000fe2000f8ec0ff */
[----:B------:R-:W-:Y:S01]  /*4b40*/  LOP3.LUT R2, R3, 0x180, RZ, 0xc0, !PT ;  /* 0x0000018003027812 */ /* 0x000fe200078ec0ff */
[----:B------:R-:W-:Y:S01]  /*4b50*/  IMAD.U32 R46, R108, 0x10000, RZ ;  /* 0x000100006c2e7824 */ /* 0x000fe200078e00ff */
[----:B------:R-:W-:Y:S01]  /*4b60*/  LOP3.LUT R100, R100, 0xc00, RZ, 0xc0, !PT ;  /* 0x00000c0064647812 */ /* 0x000fe200078ec0ff */
[----:B------:R-:W-:Y:S01]  /*4b70*/  UIADD3 UR4, UPT, UPT, UR49, 0x4200, URZ ;  /* 0x0000420031047890 */ /* 0x000fe2000fffe0ff */
[----:B------:R-:W-:Y:S01]  /*4b80*/  LOP3.LUT R4, R2, 0x20, R4, 0xf8, !PT ;  /* 0x0000002002047812 */ /* 0x000fe200078ef804 */
[----:B------:R-:W-:Y:S01]  /*4b90*/  IMAD.SHL.U32 R2, R108, 0x8, RZ ;  /* 0x000000086c027824 */ /* 0x000fe200078e00ff */
[----:B------:R-:W2:Y:S01]  /*4ba0*/  LDC R42, c[0x0][0xb0c] ;  /* 0x0002c300ff2a7b82 */ /* 0x000ea20000000800 */
[----:B------:R-:W-:Y:S01]  /*4bb0*/  LOP3.LUT R100, R100, 0x40, R3, 0xf8, !PT ;  /* 0x0000004064647812 */ /* 0x000fe200078ef803 */
[----:B------:R-:W-:Y:S01]  /*4bc0*/  IMAD.MOV.U32 R45, RZ, RZ, RZ ;  /* 0x000000ffff2d7224 */ /* 0x000fe200078e00ff */
[----:B------:R-:W-:Y:S01]  /*4bd0*/  LOP3.LUT R46, R46, 0x600000, RZ, 0xc0, !PT ;  /* 0x006000002e2e7812 */ /* 0x000fe200078ec0ff */
[----:B------:R-:W-:Y:S01]  /*4be0*/  IMAD.MOV.U32 R112, RZ, RZ, RZ ;  /* 0x000000ffff707224 */ /* 0x000fe200078e00ff */
[----:B------:R-:W-:-:S02]  /*4bf0*/  LOP3.LUT R108, R108, 0x2, RZ, 0xc0, !PT ;  /* 0x000000026c6c7812 */ /* 0x000fc400078ec0ff */
[----:B------:R-:W-:Y:S02]  /*4c00*/  CS2R R104, SRZ ;  /* 0x0000000000687805 */ /* 0x000fe4000001ff00 */
[----:B------:R-:W-:Y:S01]  /*4c10*/  LOP3.LUT R2, R4, 0x30, R2, 0x78, !PT ;  /* 0x0000003004027812 */ /* 0x000fe200078e7802 */
[----:B------:R-:W4:Y:S01]  /*4c20*/  LDC R97, c[0x0][0xb20] ;  /* 0x0002c800ff617b82 */ /* 0x000f220000000800 */
[----:B------:R-:W3:Y:S01]  /*4c30*/  LDS R0, [UR49+0x160] ;  /* 0x00016031ff007984 */ /* 0x000ee20008000800 */
[----:B------:R-:W-:Y:S01]  /*4c40*/  LOP3.LUT R100, R100, 0x200, R3, 0xf8, !PT ;  /* 0x0000020064647812 */ /* 0x000fe200078ef803 */
[----:B------:R-:W-:Y:S01]  /*4c50*/  IMAD.MOV R102, RZ, RZ, -R108 ;  /* 0x000000ffff667224 */ /* 0x000fe200078e0a6c */
[----:B------:R-:W1:Y:S01]  /*4c60*/  LDCU.64 UR52, c[0x0][0x348] ;  /* 0x00006900ff3477ac */ /* 0x000e620008000a00 */
[----:B------:R-:W-:Y:S01]  /*4c70*/  IMAD.U32 R109, RZ, RZ, UR4 ;  /* 0x00000004ff6d7e24 */ /* 0x000fe2000f8e00ff */
[----:B------:R-:W-:Y:S02]  /*4c80*/  LOP3.LUT R100, R100, R2, RZ, 0xfc, !PT ;  /* 0x0000000264647212 */ /* 0x000fe400078efcff */
[----:B------:R-:W1:Y:S01]  /*4c90*/  LDC R41, c[0x0][0xb30] ;  /* 0x0002cc00ff297b82 */ /* 0x000e620000000800 */
[----:B------:R-:W1:Y:S01]  /*4ca0*/  LDCU.64 UR38, c[0x0][0x888] ;  /* 0x00011100ff2677ac */ /* 0x000e620008000a00 */
[----:B------:R-:W1:Y:S06]  /*4cb0*/  LDCU.64 UR44, c[0x0][0x890] ;  /* 0x00011200ff2c77ac */ /* 0x000e6c0008000a00 */
[----:B------:R-:W1:Y:S01]  /*4cc0*/  LDC.64 R92, c[0x0][0xb10] ;  /* 0x0002c400ff5c7b82 */ /* 0x000e620000000a00 */
[----:B------:R-:W-:-:S07]  /*4cd0*/  UIADD3 UR48, UPT, UPT, UR49, 0x200, URZ ;  /* 0x0000020031307890 */ /* 0x000fce000fffe0ff */
[----:B------:R-:W1:Y:S08]  /*4ce0*/  LDC.64 R38, c[0x0][0xb18] ;  /* 0x0002c600ff267b82 */ /* 0x000e700000000a00 */
[----:B------:R-:W1:Y:S08]  /*4cf0*/  LDC.64 R36, c[0x0][0xb28] ;  /* 0x0002ca00ff247b82 */ /* 0x000e700000000a00 */
[----:B------:R-:W1:Y:S01]  /*4d00*/  LDC.64 R90, c[0x0][0x8b0] ;  /* 0x00022c00ff5a7b82 */ /* 0x000e620000000a00 */
[----:B---3--:R-:W-:-:S07]  /*4d10*/  IMAD.IADD R46, R0, 0x1, R46 ;  /* 0x00000001002e7824 */ /* 0x008fce00078e022e */
[----:B------:R-:W3:Y:S08]  /*4d20*/  LDC.64 R88, c[0x0][0x8a8] ;  /* 0x00022a00ff587b82 */ /* 0x000ef00000000a00 */
[----:B--2-4-:R-:W1:Y:S02]  /*4d30*/  LDC R98, c[0x0][0x374] ;  /* 0x0000dd00ff627b82 */ /* 0x014e640000000800 */
.L_x_126:
[----:B------:R-:W-:Y:S02]  /*4d40*/  LEA R0, R112, UR49, 0x3 ;  /* 0x0000003170007c11 */ /* 0x000fe4000f8e18ff */
[----:B------:R-:W-:Y:S02]  /*4d50*/  SHF.L.U32 R2, R106, 0x1f, RZ ;  /* 0x0000001f6a027819 */ /* 0x000fe400000006ff */
[----:B------:R-:W-:Y:S02]  /*4d60*/  LEA R16, R112, UR49, 0x4 ;  /* 0x0000003170107c11 */ /* 0x000fe4000f8e20ff */
[----:B------:R-:W2:Y:S02]  /*4d70*/  SYNCS.PHASECHK.TRANS64.TRYWAIT P0, [R0+URZ+0xb0], R2 ;  /* 0x0000b002000075a7 */ /* 0x000ea400080011ff */
[----:B-12---:R-:W-:Y:S05]  /*4d80*/  @!P0 BRA `(.L_x_85) ;  /* 0x0000004c00588947 */ /* 0x006fea0003800000 */
.L_x_174:
[----:B------:R-:W4:Y:S01]  /*4d90*/  LDC.64 R10, c[0x0][0xb10] ;  /* 0x0002c400ff0a7b82 */ /* 0x000f220000000a00 */
[----:B------:R-:W3:Y:S01]  /*4da0*/  LDS.128 R16, [R16+0x140] ;  /* 0x0001400010107984 */ /* 0x000ee20000000c00 */
[----:B-1----:R-:W-:Y:S01]  /*4db0*/  ISETP.NE.AND P1, PT, R41, 0x1, PT ;  /* 0x000000012900780c */ /* 0x002fe20003f25270 */
[----:B--2---:R-:W-:Y:S01]  /*4dc0*/  VIADD R0, R0, 0xc0 ;  /* 0x000000c000007836 */ /* 0x004fe20000000000 */
[----:B------:R-:W-:Y:S04]  /*4dd0*/  ISETP.GE.AND P0, PT, R40, 0x1, PT ;  /* 0x000000012800780c */ /* 0x000fe80003f06270 */
[----:B------:R-:W1:Y:S01]  /*4de0*/  LDC.64 R8, c[0x0][0xb18] ;  /* 0x0002c600ff087b82 */ /* 0x000e620000000a00 */
[----:B------:R-:W-:Y:S01]  /*4df0*/  PRMT R0, RZ, 0x654, R0 ;  /* 0x00000654ff007816 */ /* 0x000fe20000000000 */
[----:B------:R-:W-:Y:S01]  /*4e00*/  @!PT LDS RZ, [RZ] ;  /* 0x00000000fffff984 */ /* 0x000fe20000000800 */
[----:B------:R-:W-:Y:S01]  /*4e10*/  @!PT LDS RZ, [RZ] ;  /* 0x00000000fffff984 */ /* 0x000fe20000000800 */
[----:B------:R-:W-:Y:S01]  /*4e20*/  @!PT LDS RZ, [RZ] ;  /* 0x00000000fffff984 */ /* 0x000fe20000000800 */
[----:B------:R-:W-:Y:S01]  /*4e30*/  @!PT LDS RZ, [RZ] ;  /* 0x00000000fffff984 */ /* 0x000fe20000000800 */
[----:B------:R2:W-:Y:S06]  /*4e40*/  MEMBAR.ALL.CTA ;  /* 0x0000000000007992 */ /* 0x0005ec0000008000 */
[----:B--2---:R-:W2:Y:S01]  /*4e50*/  FENCE.VIEW.ASYNC.S ;  /* 0x00000000000073c6 */ /* 0x004ea20000000000 */
[----:B------:R-:W1:Y:S08]  /*4e60*/  @!P1 LDC R12, c[0x0][0xb20] ;  /* 0x0002c800ff0c9b82 */ /* 0x000e700000000800 */
[----:B------:R-:W1:Y:S01]  /*4e70*/  @!P1 LDC R7, c[0x0][0xb0c] ;  /* 0x0002c300ff079b82 */ /* 0x000e620000000800 */
[----:B--2---:R2:W-:Y:S01]  /*4e80*/  SYNCS.ARRIVE.TRANS64.RED.A1T0 RZ, [R0+URZ], RZ ;  /* 0x000000ff00ff79a7 */ /* 0x0045e200081004ff */
[----:B---3--:R-:W-:Y:S04]  /*4e90*/  LOP3.LUT P4, RZ, R18, 0x1, RZ, 0xc0, !PT ;  /* 0x0000000112ff7812 */ /* 0x008fe8000788c0ff */
[----:B------:R-:W-:Y:S09]  /*4ea0*/  P2R R111, PR, RZ, 0x10 ;  /* 0x00000010ff6f7803 */ /* 0x000ff20000000000 */
[----:B------:R-:W-:Y:S02]  /*4eb0*/  @P4 MOV R44, R16 ;  /* 0x00000010002c4202 */ /* 0x000fe40000000f00 */
[----:B------:R-:W-:Y:S01]  /*4ec0*/  @P4 LOP3.LUT R43, R17, 0xffff, RZ, 0xc0, !PT ;  /* 0x0000ffff112b4812 */ /* 0x000fe200078ec0ff */
[----:B--2-4-:R-:W-:Y:S06]  /*4ed0*/  @!P0 BRA `(.L_x_86) ;  /* 0x0000000000a48947 */ /* 0x014fec0003800000 */
[----:B------:R-:W-:Y:S01]  /*4ee0*/  IMAD.HI.U32 R0, R98, R39, RZ ;  /* 0x0000002762007227 */ /* 0x000fe200078e00ff */
[----:B------:R-:W-:Y:S02]  /*4ef0*/  ISETP.NE.AND P0, PT, R38, 0x1, PT ;  /* 0x000000012600780c */ /* 0x000fe40003f05270 */
[----:B------:R-:W-:Y:S01]  /*4f00*/  ISETP.NE.AND P2, PT, R40, 0x1, PT ;  /* 0x000000012800780c */ /* 0x000fe20003f45270 */
[----:B------:R-:W-:Y:S01]  /*4f10*/  IMAD.HI.U32 R4, R99, R92, RZ ;  /* 0x0000005c63047227 */ /* 0x000fe200078e00ff */
[----:B------:R-:W-:Y:S02]  /*4f20*/  SHF.R.U32.HI R0, RZ, R97, R0 ;  /* 0x00000061ff007219 */ /* 0x000fe40000011600 */
[----:B------:R-:W-:Y:S01]  /*4f30*/  ISETP.NE.AND P3, PT, R42, 0x1, PT ;  /* 0x000000012a00780c */ /* 0x000fe20003f65270 */
[----:B------:R-:W-:Y:S01]  /*4f40*/  IMAD.HI.U32 R6, R43, R39, RZ ;  /* 0x000000272b067227 */ /* 0x000fe200078e00ff */
[-C--:B------:R-:W-:Y:S02]  /*4f50*/  SHF.R.U32.HI R4, RZ, R93.reuse, R4 ;  /* 0x0000005dff047219 */ /* 0x080fe40000011604 */
[----:B------:R-:W-:Y:S01]  /*4f60*/  SEL R0, R98, R0, !P0 ;  /* 0x0000000062007207 */ /* 0x000fe20004000000 */
[----:B------:R-:W-:Y:S01]  /*4f70*/  IMAD.HI.U32 R5, R44, R92, RZ ;  /* 0x0000005c2c057227 */ /* 0x000fe200078e00ff */
[----:B------:R-:W-:Y:S03]  /*4f80*/  SEL R4, R99, R4, !P3 ;  /* 0x0000000463047207 */ /* 0x000fe60005800000 */
[-C--:B------:R-:W-:Y:S01]  /*4f90*/  IMAD.HI.U32 R3, R0, R36.reuse, RZ ;  /* 0x0000002400037227 */ /* 0x080fe200078e00ff */
[----:B------:R-:W-:Y:S03]  /*4fa0*/  SHF.R.U32.HI R5, RZ, R93, R5 ;  /* 0x0000005dff057219 */ /* 0x000fe60000011605 */
[----:B------:R-:W-:Y:S01]  /*4fb0*/  IMAD.HI.U32 R2, R4, R36, RZ ;  /* 0x0000002404027227 */ /* 0x000fe200078e00ff */
[----:B------:R-:W-:Y:S02]  /*4fc0*/  @P2 SHF.R.U32.HI R0, RZ, R37, R3 ;  /* 0x00000025ff002219 */ /* 0x000fe40000011603 */
[----:B------:R-:W-:Y:S02]  /*4fd0*/  SHF.R.U32.HI R3, RZ, R97, R6 ;  /* 0x00000061ff037219 */ /* 0x000fe40000011606 */
[----:B------:R-:W-:Y:S01]  /*4fe0*/  @P2 SHF.R.U32.HI R4, RZ, R37, R2 ;  /* 0x00000025ff042219 */ /* 0x000fe20000011602 */
[----:B------:R-:W-:Y:S01]  /*4ff0*/  IMAD R0, R40, R0, RZ ;  /* 0x0000000028007224 */ /* 0x000fe200078e02ff */
[----:B------:R-:W-:Y:S02]  /*5000*/  SEL R3, R43, R3, !P0 ;  /* 0x000000032b037207 */ /* 0x000fe40004000000 */
[----:B------:R-:W-:Y:S01]  /*5010*/  SEL R2, R44, R5, !P3 ;  /* 0x000000052c027207 */ /* 0x000fe20005800000 */
[----:B------:R-:W-:Y:S01]  /*5020*/  IMAD R5, R40, R4, RZ ;  /* 0x0000000428057224 */ /* 0x000fe200078e02ff */
[C---:B------:R-:W-:Y:S01]  /*5030*/  ISETP.GE.AND P0, PT, R3.reuse, R0, PT ;  /* 0x000000000300720c */ /* 0x040fe20003f06270 */
[C---:B------:R-:W-:Y:S03]  /*5040*/  IMAD.HI.U32 R0, R3.reuse, R36, RZ ;  /* 0x0000002403007227 */ /* 0x040fe600078e00ff */
[C---:B------:R-:W-:Y:S02]  /*5050*/  ISETP.GE.OR P0, PT, R2.reuse, R5, P0 ;  /* 0x000000050200720c */ /* 0x040fe40000706670 */
[----:B------:R-:W-:Y:S04]  /*5060*/  SHF.R.U32.HI R0, RZ, R37, R0 ;  /* 0x00000025ff007219 */ /* 0x000fe80000011600 */
[C---:B------:R-:W-:Y:S05]  /*5070*/  SEL R6, R3.reuse, R0, !P2 ;  /* 0x0000000003067207 */ /* 0x040fea0005000000 */
        /* <DEDUP_REMOVED lines=14> */
[----:B------:R-:W-:Y:S07]  /*5160*/  IMAD R43, R3, R38, R43 ;  /* 0x00000026032b7224 */ /* 0x000fee00078e022b */
.L_x_86:
[----:B-1----:R-:W-:Y:S01]  /*5170*/  @!P1 ISETP.NE.AND P0, PT, R8, 0x1, PT ;  /* 0x000000010800980c */ /* 0x002fe20003f05270 */
[----:B------:R-:W-:Y:S01]  /*5180*/  @!P1 IMAD.HI.U32 R0, R44, R10, RZ ;  /* 0x0000000a2c009227 */ /* 0x000fe200078e00ff */
[----:B------:R-:W-:Y:S01]  /*5190*/  @!P1 ISETP.NE.AND P2, PT, R7, 0x1, PT ;  /* 0x000000010700980c */ /* 0x000fe20003f45270 */
[----:B------:R-:W-:Y:S01]  /*51a0*/  ULOP3.LUT UP0, URZ, UR48, 0x1b0, URZ, 0xc0, !UPT ;  /* 0x000001b030ff7892 */ /* 0x000fe2000f80c0ff */
[----:B------:R-:W-:Y:S01]  /*51b0*/  R2UR UR42, R15 ;  /* 0x000000000f2a72ca */ /* 0x000fe200000e0000 */
[C---:B------:R-:W-:Y:S01]  /*51c0*/  @!P1 IMAD.HI.U32 R2, R43.reuse, R9, RZ ;  /* 0x000000092b029227 */ /* 0x040fe200078e00ff */
[----:B------:R-:W-:Y:S02]  /*51d0*/  @!P1 SHF.R.U32.HI R0, RZ, R11, R0 ;  /* 0x0000000bff009219 */ /* 0x000fe40000011600 */
[----:B------:R-:W-:Y:S01]  /*51e0*/  R2UR UR41, R14 ;  /* 0x000000000e2972ca */ /* 0x000fe200000e0000 */
[----:B------:R-:W-:Y:S01]  /*51f0*/  VIADD R112, R112, 0x1 ;  /* 0x0000000170707836 */ /* 0x000fe20000000000 */
[----:B------:R-:W-:Y:S02]  /*5200*/  @!P1 SHF.R.U32.HI R2, RZ, R12, R2 ;  /* 0x0000000cff029219 */ /* 0x000fe40000011602 */
[----:B------:R-:W-:Y:S02]  /*5210*/  @!P1 SEL R3, R44, R0, !P2 ;  /* 0x000000002c039207 */ /* 0x000fe40005000000 */
[----:B------:R-:W-:Y:S02]  /*5220*/  @!P1 SEL R2, R43, R2, !P0 ;  /* 0x000000022b029207 */ /* 0x000fe40004000000 */
[----:B------:R-:W-:Y:S01]  /*5230*/  @P4 SHF.R.U32.HI R103, RZ, 0x10, R17 ;  /* 0x00000010ff674819 */ /* 0x000fe20000011611 */
[----:B------:R-:W-:Y:S02]  /*5240*/  USHF.L.U32 UR42, UR42, 0x6, URZ ;  /* 0x000000062a2a7899 */ /* 0x000fe400080006ff */
[----:B------:R-:W-:Y:S02]  /*5250*/  @!P1 IMAD.IADD R0, R2, 0x1, -R3 ;  /* 0x0000000102009824 */ /* 0x000fe400078e0a03 */
[----:B------:R-:W-:Y:S01]  /*5260*/  @!P1 IMAD.IADD R2, R3, 0x1, -R2 ;  /* 0x0000000103029824 */ /* 0x000fe200078e0a02 */
[----:B------:R-:W-:Y:S01]  /*5270*/  USHF.L.U32 UR41, UR41, 0x8, URZ ;  /* 0x0000000829297899 */ /* 0x000fe200080006ff */
[----:B------:R-:W-:Y:S02]  /*5280*/  @!P1 IMAD R44, R0, R7, R44 ;  /* 0x00000007002c9224 */ /* 0x000fe400078e022c */
[----:B------:R-:W-:Y:S01]  /*5290*/  @!P1 IMAD R43, R2, R8, R43 ;  /* 0x00000008022b9224 */ /* 0x000fe200078e022b */
[----:B------:R-:W-:Y:S08]  /*52a0*/  BRA.U !UP0, `(.L_x_87) ;  /* 0x0000000108407547 */ /* 0x000ff0000b800000 */
[----:B------:R-:W1:Y:S01]  /*52b0*/  LDCU.64 UR8, c[0x4][0x88] ;  /* 0x01001100ff0877ac */ /* 0x000e620008000a00 */
[----:B------:R-:W-:Y:S01]  /*52c0*/  MOV R3, 0x0 ;  /* 0x0000000000037802 */ /* 0x000fe20000000f00 */
[----:B------:R-:W-:Y:S02]  /*52d0*/  HFMA2 R12, -RZ, RZ, 0, 5.9604644775390625e-08 ;  /* 0x00000001ff0c7431 */ /* 0x000fe400000001ff */
[----:B------:R-:W-:Y:S02]  /*52e0*/  IMAD.MOV.U32 R8, RZ, RZ, 0x70 ;  /* 0x00000070ff087424 */ /* 0x000fe400078e00ff */
[----:B------:R-:W-:Y:S01]  /*52f0*/  IMAD.MOV.U32 R13, RZ, RZ, RZ ;  /* 0x000000ffff0d7224 */ /* 0x000fe200078e00ff */
[----:B------:R-:W2:Y:S01]  /*5300*/  LDCU.64 UR6, c[0x4][0x90] ;  /* 0x01001200ff0677ac */ /* 0x000ea20008000a00 */
[----:B------:R-:W3:Y:S01]  /*5310*/  LDC.64 R2, c[0x4][R3] ;  /* 0x0100000003027b82 */ /* 0x000ee20000000a00 */
[----:B------:R-:W4:Y:S01]  /*5320*/  LDCU.64 UR4, c[0x4][0x8] ;  /* 0x01000100ff0477ac */ /* 0x000f220008000a00 */
[----:B-1----:R-:W-:Y:S01]  /*5330*/  MOV R5, UR9 ;  /* 0x0000000900057c02 */ /* 0x002fe20008000f00 */
[----:B------:R-:W-:Y:S01]  /*5340*/  IMAD.U32 R4, RZ, RZ, UR8 ;  /* 0x00000008ff047e24 */ /* 0x000fe2000f8e00ff */
[----:B--2---:R-:W-:Y:S01]  /*5350*/  MOV R7, UR7 ;  /* 0x0000000700077c02 */ /* 0x004fe20008000f00 */
[----:B------:R-:W-:Y:S01]  /*5360*/  IMAD.U32 R6, RZ, RZ, UR6 ;  /* 0x00000006ff067e24 */ /* 0x000fe2000f8e00ff */
[----:B----4-:R-:W-:Y:S01]  /*5370*/  MOV R11, UR5 ;  /* 0x00000005000b7c02 */ /* 0x010fe20008000f00 */
[----:B------:R-:W-:Y:S02]  /*5380*/  IMAD.U32 R10, RZ, RZ, UR4 ;  /* 0x00000004ff0a7e24 */ /* 0x000fe4000f8e00ff */
[----:B------:R-:W-:Y:S07]  /*5390*/  LEPC R20, `(.L_x_87) ;  /* 0x000000001014794e */ /* 0x000fee0000000000 */
[----:B---3-5:R-:W-:Y:S05]  /*53a0*/  CALL.ABS.NOINC R2 ;  /* 0x0000000002007343 */ /* 0x028fea0003c00000 */
.L_x_87:
[----:B------:R-:W-:Y:S01]  /*53b0*/  LOP3.LUT P0, RZ, R109, 0x1b0, RZ, 0xc0, !PT ;  /* 0x000001b06dff7812 */ /* 0x000fe2000780c0ff */
[----:B------:R-:W-:Y:S11]  /*53c0*/  BSSY.RECONVERGENT B6, `(.L_x_88) ;  /* 0x0000013000067945 */ /* 0x000ff60003800200 */
[----:B------:R-:W-:Y:S01]  /*53d0*/  @!UPT UIADD3 URZ, UPT, UPT, URZ, URZ, URZ ;  /* 0x000000fffffff290 */ /* 0x000fe2000fffe0ff */
[----:B------:R-:W-:Y:S05]  /*53e0*/  @!P0 BRA `(.L_x_89) ;  /* 0x0000000000408947 */ /* 0x000fea0003800000 */
        /* <DEDUP_REMOVED lines=16> */
.L_x_89:
[----:B------:R-:W-:Y:S05]  /*54f0*/  BSYNC.RECONVERGENT B6 ;  /* 0x0000000000067941 */ /* 0x000fea0003800200 */
.L_x_88:
[----:B------:R-:W-:Y:S01]  /*5500*/  ISETP.NE.U32.AND P4, PT, R90, RZ, PT ;  /* 0x000000ff5a00720c */ /* 0x000fe20003f85070 */
[----:B------:R-:W-:Y:S01]  /*5510*/  UISETP.NE.AND UP2, UPT, UR50, URZ, UPT ;  /* 0x000000ff3200728c */ /* 0x000fe2000bf45270 */
[----:B------:R-:W-:Y:S01]  /*5520*/  ISETP.NE.U32.AND P2, PT, RZ, UR38, PT ;  /* 0x00000026ff007c0c */ /* 0x000fe2000bf45070 */
[----:B------:R-:W-:Y:S01]  /*5530*/  UISETP.NE.U32.AND UP1, UPT, UR44, URZ, UPT ;  /* 0x000000ff2c00728c */ /* 0x000fe2000bf25070 */
[----:B------:R-:W-:Y:S01]  /*5540*/  ISETP.NE.AND.EX P4, PT, R91, RZ, PT, P4 ;  /* 0x000000ff5b00720c */ /* 0x000fe20003f85340 */
[----:B------:R-:W-:Y:S01]  /*5550*/  UPLOP3.LUT UP0, UPT, UPT, UPT, UPT, 0x40, 0x4 ;  /* 0x000000000004789c */ /* 0x000fe20003f0e870 */
[----:B------:R-:W-:Y:S01]  /*5560*/  ISETP.NE.AND.EX P2, PT, RZ, UR39, PT, P2 ;  /* 0x00000027ff007c0c */ /* 0x000fe2000bf45320 */
[----:B------:R-:W-:Y:S01]  /*5570*/  UISETP.NE.AND.EX UP1, UPT, UR45, URZ, UPT, UP1 ;  /* 0x000000ff2d00728c */ /* 0x000fe2000bf25310 */
[----:B------:R-:W-:Y:S04]  /*5580*/  PLOP3.LUT P1, PT, PT, PT, UP2, 0x80, 0x8 ;  /* 0x000000000008781c */ /* 0x000fe80003f2f028 */
[----:B------:R-:W-:Y:S06]  /*5590*/  @UP2 UPLOP3.LUT UP0, UPT, UPT, UPT, UP1, 0x80, 0x8 ;  /* 0x000000000008289c */ /* 0x000fec0003f0f010 */
[----:B------:R-:W-:Y:S01]  /*55a0*/  PLOP3.LUT P0, PT, PT, PT, UP0, 0x80, 0x8 ;  /* 0x000000000008781c */ /* 0x000fe20003f0f008 */
[----:B------:R-:W-:Y:S01]  /*55b0*/  @!UPT UIADD3 URZ, UPT, UPT, URZ, URZ, URZ ;  /* 0x000000fffffff290 */ /* 0x000fe2000fffe0ff */
[----:B------:R-:W-:Y:S11]  /*55c0*/  BRA.U !UP1, `(.L_x_90) ;  /* 0x0000000109387547 */ /* 0x000ff6000b800000 */
[----:B------:R-:W-:Y:S01]  /*55d0*/  UISETP.NE.U32.AND UP0, UPT, UR38, URZ, UPT ;  /* 0x000000ff2600728c */ /* 0x000fe2000bf05070 */
[----:B------:R-:W-:Y:S02]  /*55e0*/  HFMA2 R0, -RZ, RZ, 0, 5.9604644775390625e-08 ;  /* 0x00000001ff007431 */ /* 0x000fe400000001ff */
[----:B------:R-:W-:Y:S01]  /*55f0*/  IMAD.MOV.U32 R96, RZ, RZ, 0x1 ;  /* 0x00000001ff607424 */ /* 0x000fe200078e00ff */
[----:B------:R-:W-:Y:S06]  /*5600*/  UISETP.NE.AND.EX UP0, UPT, UR39, URZ, UPT, UP0 ;  /* 0x000000ff2700728c */ /* 0x000fec000bf05300 */
[----:B------:R-:W-:Y:S05]  /*5610*/  PLOP3.LUT P3, PT, PT, PT, UP0, 0x80, 0x8 ;  /* 0x000000000008781c */ /* 0x000fea0003f6f008 */
[----:B------:R-:W1:Y:S01]  /*5620*/  @UP0 LDCU.64 UR6, c[0x0][0x888] ;  /* 0x00011100ff0607ac */ /* 0x000e620008000a00 */
[----:B------:R-:W-:Y:S07]  /*5630*/  @UP0 UIMAD UR4, UR36, UR44, URZ ;  /* 0x0000002c240402a4 */ /* 0x000fee000f8e02ff */
[----:B------:R-:W-:Y:S01]  /*5640*/  @!P3 PRMT R96, R0, 0x7610, R96 ;  /* 0x000076100060b816 */ /* 0x000fe20000000060 */
[----:B-1----:R-:W-:Y:S03]  /*5650*/  @UP0 UIMAD.WIDE UR6, UR4, 0x4, UR6 ;  /* 0x00000004040608a5 */ /* 0x002fe6000f8e0206 */
[----:B------:R-:W1:Y:S03]  /*5660*/  @!UP0 LDCU UR4, c[0x0][0x880] ;  /* 0x00011000ff0487ac */ /* 0x000e660008000800 */
[----:B------:R-:W-:Y:S01]  /*5670*/  IMAD.U32 R2, RZ, RZ, UR6 ;  /* 0x00000006ff027e24 */ /* 0x000fe2000f8e00ff */
[----:B------:R-:W-:Y:S05]  /*5680*/  MOV R3, UR7 ;  /* 0x0000000700037c02 */ /* 0x000fea0008000f00 */
[----:B-----5:R2:W5:Y:S02]  /*5690*/  @P3 LDG.E R49, desc[UR46][R2.64] ;  /* 0x0000002e02313981 */ /* 0x020564000c1e1900 */
[----:B-12---:R-:W-:Y:S02]  /*56a0*/  @!P3 IMAD.U32 R49, RZ, RZ, UR4 ;  /* 0x00000004ff31be24 */ /* 0x006fe4000f8e00ff */
.L_x_90:
[----:B------:R-:W-:Y:S05]  /*56b0*/  @!P4 BRA `(.L_x_91) ;  /* 0x000000000020c947 */ /* 0x000fea0003800000 */
[----:B------:R-:W-:Y:S04]  /*56c0*/  ISETP.NE.U32.AND P3, PT, R88, RZ, PT ;  /* 0x000000ff5800720c */ /* 0x000fe80003f65070 */
[----:B------:R-:W-:Y:S11]  /*56d0*/  ISETP.NE.AND.EX P3, PT, R89, RZ, PT, P3 ;  /* 0x000000ff5900720c */ /* 0x000ff60003f65330 */
[----:B------:R-:W-:Y:S02]  /*56e0*/  @!UPT UIADD3 URZ, UPT, UPT, URZ, URZ, URZ ;  /* 0x000000fffffff290 */ /* 0x000fe4000fffe0ff */
[----:B------:R-:W1:Y:S01]  /*56f0*/  @P3 LDC.64 R2, c[0x0][0x8a8] ;  /* 0x00022a00ff023b82 */ /* 0x000e620000000a00 */
[----:B------:R-:W-:Y:S04]  /*5700*/  @P3 IMAD R0, R90, UR36, RZ ;  /* 0x000000245a003c24 */ /* 0x000fe8000f8e02ff */
[----:B-1----:R-:W-:Y:S05]  /*5710*/  @P3 IMAD.WIDE R2, R0, 0x4, R2 ;  /* 0x0000000400023825 */ /* 0x002fea00078e0202 */
[----:B-----5:R1:W5:Y:S02]  /*5720*/  @P3 LDG.E R47, desc[UR46][R2.64] ;  /* 0x0000002e022f3981 */ /* 0x020364000c1e1900 */
[----:B-1----:R-:W2:Y:S02]  /*5730*/  @!P3 LDC R47, c[0x0][0x8a0] ;  /* 0x00022800ff2fbb82 */ /* 0x002ea40000000800 */
.L_x_91:
[----:B-----5:R-:W-:Y:S01]  /*5740*/  FSETP.NEU.AND P4, PT, R49, RZ, PT ;  /* 0x000000ff3100720b */ /* 0x020fe20003f8d000 */
[----:B------:R-:W-:Y:S01]  /*5750*/  BSSY B1, `(.L_x_92) ;  /* 0x0000042000017945 */ /* 0x000fe20003800000 */
[----:B------:R-:W-:Y:S01]  /*5760*/  SEL R5, RZ, 0xffffffff, P2 ;  /* 0xffffffffff057807 */ /* 0x000fe20001000000 */
[----:B------:R-:W-:Y:S01]  /*5770*/  IMAD.MOV.U32 R115, RZ, RZ, 0x1 ;  /* 0x00000001ff737424 */ /* 0x000fe200078e00ff */
[----:B------:R-:W-:Y:S02]  /*5780*/  LOP3.LUT P3, RZ, R96, 0xff, RZ, 0xc0, !PT ;  /* 0x000000ff60ff7812 */ /* 0x000fe4000786c0ff */
[----:B------:R-:W-:Y:S02]  /*5790*/  CS2R R86, SRZ ;  /* 0x0000000000567805 */ /* 0x000fe4000001ff00 */
[----:B------:R-:W-:Y:S02]  /*57a0*/  @P1 SEL R0, RZ, 0xffffffff, P4 ;  /* 0xffffffffff001807 */ /* 0x000fe40002000000 */
[----:B------:R-:W-:Y:S02]  /*57b0*/  CS2R R84, SRZ ;  /* 0x0000000000547805 */ /* 0x000fe4000001ff00 */
[----:B------:R-:W-:Y:S02]  /*57c0*/  LEA R2, R105, UR49, 0x3 ;  /* 0x0000003169027c11 */ /* 0x000fe4000f8e18ff */
[----:B------:R-:W-:Y:S02]  /*57d0*/  CS2R R82, SRZ ;  /* 0x0000000000527805 */ /* 0x000fe4000001ff00 */
[----:B------:R-:W-:Y:S02]  /*57e0*/  @P0 SEL R0, R5, R0, !P3 ;  /* 0x0000000005000207 */ /* 0x000fe40005800000 */
[----:B------:R-:W-:Y:S02]  /*57f0*/  CS2R R80, SRZ ;  /* 0x0000000000507805 */ /* 0x000fe4000001ff00 */
[----:B------:R-:W-:Y:S02]  /*5800*/  LEA R113, R45, UR49, 0x3 ;  /* 0x000000312d717c11 */ /* 0x000fe4000f8e18ff */
[----:B------:R-:W-:Y:S02]  /*5810*/  @P1 LOP3.LUT R0, R0, 0x1, RZ, 0xc0, !PT ;  /* 0x0000000100001812 */ /* 0x000fe400078ec0ff */
[----:B------:R-:W-:Y:S02]  /*5820*/  SHF.L.U32 R3, R107, 0x1f, RZ ;  /* 0x0000001f6b037819 */ /* 0x000fe400000006ff */
[----:B------:R-:W-:Y:S02]  /*5830*/  ISETP.NE.U32.OR P6, PT, R0, 0x1, !P1 ;  /* 0x000000010000780c */ /* 0x000fe40004fc5470 */
[----:B------:R-:W-:Y:S02]  /*5840*/  PLOP3.LUT P2, PT, PT, PT, UP1, 0x80, 0x8 ;  /* 0x000000000008781c */ /* 0x000fe40003f4f018 */
[----:B------:R-:W-:Y:S02]  /*5850*/  LEA.HI R48, R45, R45, RZ, 0x1 ;  /* 0x0000002d2d307211 */ /* 0x000fe400078f08ff */
[----:B------:R-:W-:Y:S02]  /*5860*/  SEL R4, RZ, 0xffffffff, P4 ;  /* 0xffffffffff047807 */ /* 0x000fe40002000000 */
[----:B------:R-:W-:Y:S05]  /*5870*/  P2R R118, PR, RZ, 0x40 ;  /* 0x00000040ff767803 */ /* 0x000fea0000000000 */
[----:B------:R-:W-:Y:S02]  /*5880*/  @P6 SHF.L.U32 R0, R104, 0x1f, RZ ;  /* 0x0000001f68006819 */ /* 0x000fe400000006ff */
[----:B------:R-:W-:Y:S02]  /*5890*/  @P2 SEL R4, R5, R4, !P3 ;  /* 0x0000000405042207 */ /* 0x000fe40005800000 */
[----:B------:R1:W3:Y:S02]  /*58a0*/  @P6 SYNCS.PHASECHK.TRANS64.TRYWAIT P1, [R2+URZ+0x60], R0 ;  /* 0x00006000020065a7 */ /* 0x0002e400080211ff */
[----:B------:R-:W-:Y:S04]  /*58b0*/  LOP3.LUT R4, R4, 0x1, RZ, 0xc0, !PT ;  /* 0x0000000104047812 */ /* 0x000fe800078ec0ff */
[----:B------:R-:W-:Y:S04]  /*58c0*/  ISETP.NE.U32.AND P5, PT, R4, 0x1, PT ;  /* 0x000000010400780c */ /* 0x000fe80003fa5070 */
[----:B------:R-:W-:Y:S01]  /*58d0*/  P2R R116, PR, RZ, 0x20 ;  /* 0x00000020ff747803 */ /* 0x000fe20000000000 */
[----:B------:R4:W2:Y:S01]  /*58e0*/  SYNCS.PHASECHK.TRANS64.TRYWAIT P0, [R113+URZ+0xd0], R3 ;  /* 0x0000d003710075a7 */ /* 0x0008a200080011ff */
[C---:B-1----:R-:W-:Y:S01]  /*58f0*/  IMAD.SHL.U32 R0, R48.reuse, 0x80, RZ ;  /* 0x0000008030007824 */ /* 0x042fe200078e00ff */
[----:B------:R-:W-:Y:S04]  /*5900*/  LOP3.LUT R48, R48, 0xffe, RZ, 0xc0, !PT ;  /* 0x00000ffe30307812 */ /* 0x000fe800078ec0ff */
[----:B------:R-:W-:Y:S01]  /*5910*/  LOP3.LUT R0, R0, 0xffffff00, RZ, 0xc0, !PT ;  /* 0xffffff0000007812 */ /* 0x000fe200078ec0ff */
[----:B------:R-:W-:Y:S04]  /*5920*/  IMAD.IADD R48, R45, 0x1, -R48 ;  /* 0x000000012d307824 */ /* 0x000fe800078e0a30 */
[----:B------:R-:W-:Y:S04]  /*5930*/  IMAD.IADD R0, R46, 0x1, R0 ;  /* 0x000000012e007824 */ /* 0x000fe800078e0200 */
[----:B------:R-:W-:Y:S01]  /*5940*/  IMAD R48, R48, 0x100000, R0 ;  /* 0x0010000030307824 */ /* 0x000fe200078e0200 */
[----:B---3--:R-:W-:Y:S01]  /*5950*/  @P6 SEL R115, RZ, 0x1, !P1 ;  /* 0x00000001ff736807 */ /* 0x008fe20004800000 */
[----:B----4-:R-:W-:Y:S06]  /*5960*/  @!P6 BRA `(.L_x_93) ;  /* 0x000000000080e947 */ /* 0x010fec0003800000 */
[----:B------:R-:W-:Y:S01]  /*5970*/  @P5 IMAD R5, R105, 0x1000, R100 ;  /* 0x0000100069055824 */ /* 0x000fe200078e0264 */
[----:B------:R-:W-:Y:S01]  /*5980*/  ISETP.NE.AND P1, PT, R115, RZ, PT ;  /* 0x000000ff7300720c */ /* 0x000fe20003f25270 */
[----:B------:R-:W-:Y:S01]  /*5990*/  BSSY B0, `(.L_x_94) ;  /* 0x000000b000007945 */ /* 0x000fe20003800000 */
[----:B------:R-:W-:Y:S01]  /*59a0*/  CS2R R82, SRZ ;  /* 0x0000000000527805 */ /* 0x000fe2000001ff00 */
[----:B------:R-:W-:Y:S01]  /*59b0*/  @P5 VIADD R4, R5, UR49 ;  /* 0x0000003105045c36 */ /* 0x000fe20008000000 */
[----:B------:R-:W-:Y:S02]  /*59c0*/  CS2R R80, SRZ ;  /* 0x0000000000507805 */ /* 0x000fe4000001ff00 */
[----:B------:R-:W-:Y:S02]  /*59d0*/  CS2R R86, SRZ ;  /* 0x0000000000567805 */ /* 0x000fe4000001ff00 */
[----:B------:R-:W-:Y:S01]  /*59e0*/  CS2R R84, SRZ ;  /* 0x0000000000547805 */ /* 0x000fe2000001ff00 */
[----:B------:R-:W-:Y:S04]  /*59f0*/  @P5 IMAD R4, R108, -0x10, R4 ;  /* 0xfffffff06c045824 */ /* 0x000fe800078e0204 */
[----:B------:R-:W-:Y:S05]  /*5a00*/  @P1 BRA `(.L_x_95) ;  /* 0x00000000000c1947 */ /* 0x000fea0003800000 */
[----:B------:R-:W-:Y:S04]  /*5a10*/  SHF.L.U32 R0, R104, 0x1f, RZ ;  /* 0x0000001f68007819 */ /* 0x000fe800000006ff */
[----:B------:R-:W1:Y:S02]  /*5a20*/  SYNCS.PHASECHK.TRANS64.TRYWAIT P1, [R2+URZ+0x60], R0 ;  /* 0x00006000020075a7 */ /* 0x000e6400080211ff */
[----:B-1----:R-:W-:Y:S05]  /*5a30*/  @!P1 BRA `(.L_x_96) ;  /* 0x0000004000409947 */ /* 0x002fea0003800000 */
.L_x_95:
[----:B------:R-:W-:Y:S05]  /*5a40*/  BSYNC B0 ;  /* 0x0000000000007941 */ /* 0x000fea0003800000 */
.L_x_94:
[----:B------:R-:W-:Y:S01]  /*5a50*/  ISETP.NE.AND P1, PT, R116, RZ, PT ;  /* 0x000000ff7400720c */ /* 0x000fe20003f25270 */
[----:B-1----:R-:W-:Y:S02]  /*5a60*/  VIADD R2, R2, 0x80 ;  /* 0x0000008002027836 */ /* 0x002fe40000000000 */
[----:B------:R-:W-:Y:S02]  /*5a70*/  IMAD.U32 R0, RZ, RZ, UR37 ;  /* 0x00000025ff007e24 */ /* 0x000fe4000f8e00ff */
[----:B------:R-:W-:Y:S03]  /*5a80*/  VIADD R105, R105, 0x1 ;  /* 0x0000000169697836 */ /* 0x000fe60000000000 */
[----:B------:R-:W-:Y:S05]  /*5a90*/  PRMT R0, R0, 0x654, R2 ;  /* 0x0000065400007816 */ /* 0x000fea0000000002 */
[----:B------:R1:W3:Y:S04]  /*5aa0*/  @P1 LDS.128 R80, [R5+UR49+0x200] ;  /* 0x0002003105501984 */ /* 0x0002e80008000c00 */
[----:B------:R1:W4:Y:S01]  /*5ab0*/  @P1 LDS.128 R84, [R4+0x210] ;  /* 0x0002100004541984 */ /* 0x0003220000000c00 */
[C---:B------:R-:W-:Y:S01]  /*5ac0*/  ISETP.NE.AND P1, PT, R105.reuse, 0x4, PT ;  /* 0x000000046900780c */ /* 0x040fe20003f25270 */
[----:B------:R-:W-:Y:S01]  /*5ad0*/  @!PT LDS RZ, [RZ] ;  /* 0x00000000fffff984 */ /* 0x000fe20000000800 */
[----:B------:R-:W-:Y:S01]  /*5ae0*/  @!PT LDS RZ, [RZ] ;  /* 0x00000000fffff984 */ /* 0x000fe20000000800 */
[----:B------:R-:W-:Y:S01]  /*5af0*/  @!PT LDS RZ, [RZ] ;  /* 0x00000000fffff984 */ /* 0x000fe20000000800 */
[----:B------:R-:W-:Y:S01]  /*5b00*/  @!PT LDS RZ, [RZ] ;  /* 0x00000000fffff984 */ /* 0x000fe20000000800 */
[----:B------:R5:W-:Y:S06]  /*5b10*/  MEMBAR.ALL.CTA ;  /* 0x0000000000007992 */ /* 0x000bec0000008000 */
[----:B-----5:R-:W5:Y:S01]  /*5b20*/  FENCE.VIEW.ASYNC.S ;  /* 0x00000000000073c6 */ /* 0x020f620000000000 */
[----:B------:R-:W-:Y:S01]  /*5b30*/  SEL R105, R105, RZ, P1 ;  /* 0x000000ff69697207 */ /* 0x000fe20000800000 */
[----:B-----5:R5:W-:Y:S02]  /*5b40*/  SYNCS.ARRIVE.TRANS64.RED.A1T0 RZ, [R0+URZ], RZ ;  /* 0x000000ff00ff79a7 */ /* 0x020be400081004ff */
[----:B-----5:R-:W-:Y:S04]  /*5b50*/  SEL R0, RZ, 0x1, P1 ;  /* 0x00000001ff007807 */ /* 0x020fe80000800000 */
[----:B-1-3--:R-:W-:Y:S02]  /*5b60*/  LOP3.LUT R104, R104, R0, RZ, 0x3c, !PT ;  /* 0x0000000068687212 */ /* 0x00afe400078e3cff */
.L_x_93:
[----:B------:R-:W-:Y:S05]  /*5b70*/  BSYNC B1 ;  /* 0x0000000000017941 */ /* 0x000fea0003800000 */
.L_x_92:
[----:B------:R-:W-:Y:S04]  /*5b80*/  SHF.R.U32.HI R0, RZ, 0x15, R48 ;  /* 0x00000015ff007819 */ /* 0x000fe80000011630 */
[----:B------:R-:W-:Y:S01]  /*5b90*/  LOP3.LUT P1, RZ, R0, 0x3, R101, 0x48, !PT ;  /* 0x0000000300ff7812 */ /* 0x000fe20007824865 */
[----:B------:R-:W-:Y:S01]  /*5ba0*/  @!UPT UIADD3 URZ, UPT, UPT, URZ, URZ, URZ ;  /* 0x000000fffffff290 */ /* 0x000fe2000fffe0ff */
[----:B--2---:R-:W-:Y:S11]  /*5bb0*/  @P0 BRA `(.L_x_97) ;  /* 0x0000000000080947 */ /* 0x004ff60003800000 */
[----:B------:R-:W1:Y:S02]  /*5bc0*/  SYNCS.PHASECHK.TRANS64.TRYWAIT P0, [R113+URZ+0xd0], R3 ;  /* 0x0000d003710075a7 */ /* 0x000e6400080011ff */
[----:B-1----:R-:W-:Y:S05]  /*5bd0*/  @!P0 BRA `(.L_x_98) ;  /* 0x0000003c00ec8947 */ /* 0x002fea0003800000 */
.L_x_97:
[----:B------:R-:W-:Y:S05]  /*5be0*/  @!P1 BRA `(.L_x_99) ;  /* 0x0000000000409947 */ /* 0x000fea0003800000 */
[----:B------:R-:W2:Y:S01]  /*5bf0*/  LDCU.64 UR8, c[0x4][0x78] ;  /* 0x01000f00ff0877ac */ /* 0x000ea20008000a00 */
[----:B-1----:R-:W-:Y:S01]  /*5c00*/  MOV R3, 0x0 ;  /* 0x0000000000037802 */ /* 0x002fe20000000f00 */
[----:B------:R-:W-:Y:S02]  /*5c10*/  HFMA2 R12, -RZ, RZ, 0, 5.9604644775390625e-08 ;  /* 0x00000001ff0c7431 */ /* 0x000fe400000001ff */
[----:B------:R-:W-:Y:S02]  /*5c20*/  IMAD.MOV.U32 R8, RZ, RZ, 0x192 ;  /* 0x00000192ff087424 */ /* 0x000fe400078e00ff */
[----:B------:R-:W-:Y:S01]  /*5c30*/  IMAD.MOV.U32 R13, RZ, RZ, RZ ;  /* 0x000000ffff0d7224 */ /* 0x000fe200078e00ff */
[----:B------:R-:W1:Y:S01]  /*5c40*/  LDCU.64 UR6, c[0x4][0x80] ;  /* 0x01001000ff0677ac */ /* 0x000e620008000a00 */
[----:B------:R-:W3:Y:S01]  /*5c50*/  LDC.64 R2, c[0x4][R3] ;  /* 0x0100000003027b82 */ /* 0x000ee20000000a00 */
[----:B------:R-:W5:Y:S01]  /*5c60*/  LDCU.64 UR4, c[0x4][0x18] ;  /* 0x01000300ff0477ac */ /* 0x000f620008000a00 */
[----:B--2---:R-:W-:Y:S01]  /*5c70*/  MOV R5, UR9 ;  /* 0x0000000900057c02 */ /* 0x004fe20008000f00 */
[----:B------:R-:W-:Y:S01]  /*5c80*/  IMAD.U32 R4, RZ, RZ, UR8 ;  /* 0x00000008ff047e24 */ /* 0x000fe2000f8e00ff */
[----:B-1----:R-:W-:Y:S01]  /*5c90*/  MOV R7, UR7 ;  /* 0x0000000700077c02 */ /* 0x002fe20008000f00 */
[----:B------:R-:W-:Y:S01]  /*5ca0*/  IMAD.U32 R6, RZ, RZ, UR6 ;  /* 0x00000006ff067e24 */ /* 0x000fe2000f8e00ff */
[----:B-----5:R-:W-:Y:S01]  /*5cb0*/  MOV R11, UR5 ;  /* 0x00000005000b7c02 */ /* 0x020fe20008000f00 */
[----:B------:R-:W-:Y:S02]  /*5cc0*/  IMAD.U32 R10, RZ, RZ, UR4 ;  /* 0x00000004ff0a7e24 */ /* 0x000fe4000f8e00ff */
[----:B------:R-:W-:Y:S07]  /*5cd0*/  LEPC R20, `(.L_x_99) ;  /* 0x000000001014794e */ /* 0x000fee0000000000 */
[----:B---34-:R-:W-:Y:S05]  /*5ce0*/  CALL.ABS.NOINC R2 ;  /* 0x0000000002007343 */ /* 0x018fea0003c00000 */
.L_x_99:
[----:B------:R-:W-:Y:S01]  /*5cf0*/  F2FP.F16.E5M2.UNPACK_B R4, R81 ;  /* 0x00000051ff04723e */ /* 0x000fe200020004ff */
[----:B------:R-:W-:Y:S05]  /*5d00*/  WARPSYNC.ALL ;  /* 0x0000000000007948 */ /* 0x000fea0003800000 */
[----:B------:R-:W-:Y:S01]  /*5d10*/  R2UR UR4, R48 ;  /* 0x00000000300472ca */ /* 0x000fe200000e0000 */
[--C-:B------:R-:W-:Y:S01]  /*5d20*/  HADD2.F32 R53, -RZ, R4.reuse.H0_H0 ;  /* 0x20000004ff357230 */ /* 0x100fe20000004100 */
[-C--:B-1----:R-:W-:Y:S01]  /*5d30*/  F2FP.F16.E5M2.UNPACK_B R3, R80.reuse ;  /* 0x00000050ff03723e */ /* 0x082fe200020004ff */
[----:B------:R-:W-:Y:S01]  /*5d40*/  HADD2.F32 R54, -RZ, R4.H1_H1 ;  /* 0x30000004ff367230 */ /* 0x000fe20000004100 */
[----:B------:R-:W-:Y:S01]  /*5d50*/  F2FP.F16.E5M2.UNPACK_B R0, R80.H1 ;  /* 0x00000050ff00723e */ /* 0x000fe200030004ff */
[----:B------:R-:W-:Y:S01]  /*5d60*/  BSSY.RECONVERGENT B0, `(.L_x_100) ;  /* 0x0000099000007945 */ /* 0x000fe20003800200 */
[----:B------:R-:W-:Y:S01]  /*5d70*/  F2FP.F16.E5M2.UNPACK_B R64, R83.H1 ;  /* 0x00000053ff40723e */ /* 0x000fe200030004ff */
[--C-:B------:R-:W-:Y:S01]  /*5d80*/  HADD2.F32 R2, -RZ, R3.reuse.H0_H0 ;  /* 0x20000003ff027230 */ /* 0x100fe20000004100 */
[----:B----4-:R-:W-:Y:S01]  /*5d90*/  F2FP.F16.E5M2.UNPACK_B R74, R86 ;  /* 0x00000056ff4a723e */ /* 0x010fe200020004ff */
[----:B------:R-:W-:Y:S01]  /*5da0*/  HADD2.F32 R50, -RZ, R3.H1_H1 ;  /* 0x30000003ff327230 */ /* 0x000fe20000004100 */
[----:B------:R-:W-:Y:S01]  /*5db0*/  F2FP.F16.E5M2.UNPACK_B R3, R81.H1 ;  /* 0x00000051ff03723e */ /* 0x000fe200030004ff */
[--C-:B------:R-:W-:Y:S01]  /*5dc0*/  HADD2.F32 R51, -RZ, R0.reuse.H0_H0 ;  /* 0x20000000ff337230 */ /* 0x100fe20000004100 */
[----:B------:R-:W-:Y:S01]  /*5dd0*/  IADD3 R114, PT, PT, R100, UR49, RZ ;  /* 0x0000003164727c10 */ /* 0x000fe2000fffe0ff */
[----:B------:R-:W-:Y:S01]  /*5de0*/  HADD2.F32 R52, -RZ, R0.H1_H1 ;  /* 0x30000000ff347230 */ /* 0x000fe20000004100 */
[----:B------:R-:W-:Y:S01]  /*5df0*/  LDTM.16dp32bit_t0_t15.x32 R4, tmem[UR4] ;  /* 0x00000004000479ee */ /* 0x000fe20008a80000 */
[----:B------:R-:W1:Y:S01]  /*5e00*/  LDTM.16dp32bit_t16_t31.x32 R4, tmem[UR4+0x20] ;  /* 0x00002004000479ee */ /* 0x000e620008aa0000 */
[-C--:B------:R-:W-:Y:S01]  /*5e10*/  F2FP.F16.E5M2.UNPACK_B R0, R82.reuse ;  /* 0x00000052ff00723e */ /* 0x080fe200020004ff */
[--C-:B------:R-:W-:Y:S01]  /*5e20*/  HADD2.F32 R55, -RZ, R3.reuse.H0_H0 ;  /* 0x20000003ff377230 */ /* 0x100fe20000004100 */
[----:B------:R-:W-:Y:S01]  /*5e30*/  SHF.L.U32 R117, R102, 0x4, RZ ;  /* 0x0000000466757819 */ /* 0x000fe200000006ff */
[----:B------:R-:W-:Y:S01]  /*5e40*/  HADD2.F32 R56, -RZ, R3.H1_H1 ;  /* 0x30000003ff387230 */ /* 0x000fe20000004100 */
[----:B------:R-:W-:Y:S01]  /*5e50*/  F2FP.F16.E5M2.UNPACK_B R3, R82.H1 ;  /* 0x00000052ff03723e */ /* 0x000fe200030004ff */
[--C-:B------:R-:W-:Y:S01]  /*5e60*/  HADD2.F32 R57, -RZ, R0.reuse.H0_H0 ;  /* 0x20000000ff397230 */ /* 0x100fe20000004100 */
[----:B------:R-:W-:Y:S01]  /*5e70*/  IADD3 R114, PT, PT, R114, R117, RZ ;  /* 0x0000007572727210 */ /* 0x000fe20007ffe0ff */
[----:B------:R-:W-:Y:S01]  /*5e80*/  HADD2.F32 R58, -RZ, R0.H1_H1 ;  /* 0x30000000ff3a7230 */ /* 0x000fe20000004100 */
[----:B------:R-:W-:Y:S01]  /*5e90*/  F2FP.F16.E5M2.UNPACK_B R0, R83 ;  /* 0x00000053ff00723e */ /* 0x000fe200020004ff */
[--C-:B------:R-:W-:Y:S01]  /*5ea0*/  HADD2.F32 R59, -RZ, R3.reuse.H0_H0 ;  /* 0x20000003ff3b7230 */ /* 0x100fe20000004100 */
[----:B------:R-:W-:Y:S01]  /*5eb0*/  ISETP.NE.AND P0, PT, R110, RZ, PT ;  /* 0x000000ff6e00720c */ /* 0x000fe20003f05270 */
[----:B------:R-:W-:Y:S01]  /*5ec0*/  HADD2.F32 R60, -RZ, R3.H1_H1 ;  /* 0x30000003ff3c7230 */ /* 0x000fe20000004100 */
[-C--:B------:R-:W-:Y:S01]  /*5ed0*/  F2FP.F16.E5M2.UNPACK_B R3, R84.reuse ;  /* 0x00000054ff03723e */ /* 0x080fe200020004ff */
[--C-:B------:R-:W-:Y:S01]  /*5ee0*/  HADD2.F32 R61, -RZ, R0.reuse.H0_H0 ;  /* 0x20000000ff3d7230 */ /* 0x100fe20000004100 */
[----:B------:R-:W-:Y:S01]  /*5ef0*/  ISETP.NE.AND P6, PT, R118, RZ, PT ;  /* 0x000000ff7600720c */ /* 0x000fe20003fc5270 */
[----:B------:R-:W-:Y:S01]  /*5f00*/  HADD2.F32 R62, -RZ, R0.H1_H1 ;  /* 0x30000000ff3e7230 */ /* 0x000fe20000004100 */
[----:B------:R-:W-:Y:S01]  /*5f10*/  F2FP.F16.E5M2.UNPACK_B R0, R84.H1 ;  /* 0x00000054ff00723e */ /* 0x000fe200030004ff */
[--C-:B------:R-:W-:Y:S02]  /*5f20*/  HADD2.F32 R65, -RZ, R3.reuse.H0_H0 ;  /* 0x20000003ff417230 */ /* 0x100fe40000004100 */
[----:B------:R-:W-:Y:S01]  /*5f30*/  HADD2.F32 R66, -RZ, R3.H1_H1 ;  /* 0x30000003ff427230 */ /* 0x000fe20000004100 */
[-C--:B------:R-:W-:Y:S01]  /*5f40*/  F2FP.F16.E5M2.UNPACK_B R3, R85.reuse ;  /* 0x00000055ff03723e */ /* 0x080fe200020004ff */
[--C-:B------:R-:W-:Y:S02]  /*5f50*/  HADD2.F32 R67, -RZ, R0.reuse.H0_H0 ;  /* 0x20000000ff437230 */ /* 0x100fe40000004100 */
[----:B------:R-:W-:Y:S01]  /*5f60*/  HADD2.F32 R68, -RZ, R0.H1_H1 ;  /* 0x30000000ff447230 */ /* 0x000fe20000004100 */
[----:B------:R-:W-:Y:S01]  /*5f70*/  F2FP.F16.E5M2.UNPACK_B R0, R85.H1 ;  /* 0x00000055ff00723e */ /* 0x000fe200030004ff */
[--C-:B------:R-:W-:Y:S02]  /*5f80*/  HADD2.F32 R69, -RZ, R3.reuse.H0_H0 ;  /* 0x20000003ff457230 */ /* 0x100fe40000004100 */
[C---:B-1----:R-:W-:Y:S01]  /*5f90*/  FMUL R7, R47.reuse, R7 ;  /* 0x000000072f077220 */ /* 0x042fe20000400000 */
[----:B------:R-:W-:Y:S01]  /*5fa0*/  HADD2.F32 R70, -RZ, R3.H1_H1 ;  /* 0x30000003ff467230 */ /* 0x000fe20000004100 */
[----:B------:R-:W-:Y:S01]  /*5fb0*/  F2FP.F16.E5M2.UNPACK_B R3, R86.H1 ;  /* 0x00000056ff03723e */ /* 0x000fe200030004ff */
[--C-:B------:R-:W-:Y:S02]  /*5fc0*/  HADD2.F32 R71, -RZ, R0.reuse.H0_H0 ;  /* 0x20000000ff477230 */ /* 0x100fe40000004100 */
[----:B------:R-:W-:Y:S02]  /*5fd0*/  HADD2.F32 R72, -RZ, R0.H1_H1 ;  /* 0x30000000ff487230 */ /* 0x000fe40000004100 */
[----:B------:R-:W-:Y:S01]  /*5fe0*/  FMUL R0, R47, R4 ;  /* 0x000000042f007220 */ /* 0x000fe20000400000 */
[--C-:B------:R-:W-:Y:S01]  /*5ff0*/  HADD2.F32 R73, -RZ, R74.reuse.H0_H0 ;  /* 0x2000004aff497230 */ /* 0x100fe20000004100 */
[----:B------:R-:W-:Y:S01]  /*6000*/  F2FP.F16.E5M2.UNPACK_B R4, R87 ;  /* 0x00000057ff04723e */ /* 0x000fe200020004ff */
[----:B------:R-:W-:Y:S02]  /*6010*/  HADD2.F32 R74, -RZ, R74.H1_H1 ;  /* 0x3000004aff4a7230 */ /* 0x000fe40000004100 */
[----:B------:R-:W-:Y:S01]  /*6020*/  FFMA R0, R49, R2, R0 ;  /* 0x0000000231007223 */ /* 0x000fe20000000000 */
[----:B------:R-:W-:Y:S01]  /*6030*/  FMUL R2, R47, R5 ;  /* 0x000000052f027220 */ /* 0x000fe20000400000 */
[--C-:B------:R-:W-:Y:S01]  /*6040*/  HADD2.F32 R75, -RZ, R3.reuse.H0_H0 ;  /* 0x20000003ff4b7230 */ /* 0x100fe20000004100 */
[----:B------:R-:W-:Y:S01]  /*6050*/  F2FP.F16.E5M2.UNPACK_B R5, R87.H1 ;  /* 0x00000057ff05723e */ /* 0x000fe200030004ff */
[----:B------:R-:W-:Y:S02]  /*6060*/  HADD2.F32 R76, -RZ, R3.H1_H1 ;  /* 0x30000003ff4c7230 */ /* 0x000fe40000004100 */
[----:B------:R-:W-:Y:S01]  /*6070*/  FFMA R2, R49, R50, R2 ;  /* 0x0000003231027223 */ /* 0x000fe20000000002 */
[--C-:B------:R-:W-:Y:S02]  /*6080*/  HADD2.F32 R50, -RZ, R4.reuse.H0_H0 ;  /* 0x20000004ff327230 */ /* 0x100fe40000004100 */
[C---:B------:R-:W-:Y:S01]  /*6090*/  FMUL R3, R47.reuse, R6 ;  /* 0x000000062f037220 */ /* 0x040fe20000400000 */
[--C-:B------:R-:W-:Y:S02]  /*60a0*/  HADD2.F32 R77, -RZ, R5.reuse.H1_H1 ;  /* 0x30000005ff4d7230 */ /* 0x100fe40000004100 */
[C---:B------:R-:W-:Y:S01]  /*60b0*/  FMUL R6, R47.reuse, R11 ;  /* 0x0000000b2f067220 */ /* 0x040fe20000400000 */
[----:B------:R-:W-:Y:S01]  /*60c0*/  FMUL R11, R47, R16 ;  /* 0x000000102f0b7220 */ /* 0x000fe20000400000 */
[C---:B------:R-:W-:Y:S01]  /*60d0*/  FFMA R3, R49.reuse, R51, R3 ;  /* 0x0000003331037223 */ /* 0x040fe20000000003 */
[----:B------:R-:W-:Y:S01]  /*60e0*/  FFMA R7, R49, R52, R7 ;  /* 0x0000003431077223 */ /* 0x000fe20000000007 */
[----:B------:R-:W-:Y:S02]  /*60f0*/  HADD2.F32 R51, -RZ, R4.H1_H1 ;  /* 0x30000004ff337230 */ /* 0x000fe40000004100 */
[C---:B------:R-:W-:Y:S01]  /*6100*/  FMUL R4, R47.reuse, R9 ;  /* 0x000000092f047220 */ /* 0x040fe20000400000 */
[----:B------:R-:W-:Y:S02]  /*6110*/  HADD2.F32 R52, -RZ, R5.H0_H0 ;  /* 0x20000005ff347230 */ /* 0x000fe40000004100 */
[----:B------:R-:W-:Y:S01]  /*6120*/  FMUL R16, R47, R21 ;  /* 0x000000152f107220 */ /* 0x000fe20000400000 */
[----:B------:R-:W-:Y:S01]  /*6130*/  F2FP.SATFINITE.E5M2.F32.PACK_AB_MERGE_C R78, R7, R3, RZ ;  /* 0x00000003074e723e */ /* 0x000fe200048060ff */
[C---:B------:R-:W-:Y:S01]  /*6140*/  FMUL R3, R47.reuse, R8 ;  /* 0x000000082f037220 */ /* 0x040fe20000400000 */
[C---:B------:R-:W-:Y:S01]  /*6150*/  FMUL R7, R47.reuse, R12 ;  /* 0x0000000c2f077220 */ /* 0x040fe20000400000 */
[C---:B------:R-:W-:Y:S01]  /*6160*/  FMUL R8, R47.reuse, R13 ;  /* 0x0000000d2f087220 */ /* 0x040fe20000400000 */
[----:B------:R-:W-:Y:S01]  /*6170*/  FMUL R12, R47, R17 ;  /* 0x000000112f0c7220 */ /* 0x000fe20000400000 */
[C---:B------:R-:W-:Y:S01]  /*6180*/  FFMA R3, R49.reuse, R53, R3 ;  /* 0x0000003531037223 */ /* 0x040fe20000000003 */
[----:B------:R-:W-:Y:S01]  /*6190*/  FFMA R4, R49, R54, R4 ;  /* 0x0000003631047223 */ /* 0x000fe20000000004 */
[C---:B------:R-:W-:Y:S01]  /*61a0*/  FMUL R5, R47.reuse, R10 ;  /* 0x0000000a2f057220 */ /* 0x040fe20000400000 */
[C---:B------:R-:W-:Y:S01]  /*61b0*/  FMUL R9, R47.reuse, R14 ;  /* 0x0000000e2f097220 */ /* 0x040fe20000400000 */
[C---:B------:R-:W-:Y:S01]  /*61c0*/  FMUL R10, R47.reuse, R15 ;  /* 0x0000000f2f0a7220 */ /* 0x040fe20000400000 */
[----:B------:R-:W-:Y:S01]  /*61d0*/  FMUL R15, R47, R20 ;  /* 0x000000142f0f7220 */ /* 0x000fe20000400000 */
[C---:B------:R-:W-:Y:S01]  /*61e0*/  FFMA R5, R49.reuse, R55, R5 ;  /* 0x0000003731057223 */ /* 0x040fe20000000005 */
[C---:B------:R-:W-:Y:S01]  /*61f0*/  FFMA R6, R49.reuse, R56, R6 ;  /* 0x0000003831067223 */ /* 0x040fe20000000006 */
[C---:B------:R-:W-:Y:S01]  /*6200*/  FFMA R7, R49.reuse, R57, R7 ;  /* 0x0000003931077223 */ /* 0x040fe20000000007 */
[C---:B------:R-:W-:Y:S01]  /*6210*/  FFMA R8, R49.reuse, R58, R8 ;  /* 0x0000003a31087223 */ /* 0x040fe20000000008 */
[--C-:B------:R-:W-:Y:S02]  /*6220*/  HADD2.F32 R63, -RZ, R64.reuse.H0_H0 ;  /* 0x20000040ff3f7230 */ /* 0x100fe40000004100 */
[C---:B------:R-:W-:Y:S01]  /*6230*/  FFMA R9, R49.reuse, R59, R9 ;  /* 0x0000003b31097223 */ /* 0x040fe20000000009 */
[----:B------:R-:W-:Y:S01]  /*6240*/  F2FP.SATFINITE.E5M2.F32.PACK_AB_MERGE_C R5, R6, R5, RZ ;  /* 0x000000050605723e */ /* 0x000fe200048060ff */
[C---:B------:R-:W-:Y:S01]  /*6250*/  FFMA R10, R49.reuse, R60, R10 ;  /* 0x0000003c310a7223 */ /* 0x040fe2000000000a */
[C---:B------:R-:W-:Y:S01]  /*6260*/  FFMA R11, R49.reuse, R61, R11 ;  /* 0x0000003d310b7223 */ /* 0x040fe2000000000b */
[----:B------:R-:W-:Y:S01]  /*6270*/  FFMA R12, R49, R62, R12 ;  /* 0x0000003e310c7223 */ /* 0x000fe2000000000c */
[C---:B------:R-:W-:Y:S01]  /*6280*/  FMUL R20, R47.reuse, R25 ;  /* 0x000000192f147220 */ /* 0x040fe20000400000 */
[C---:B------:R-:W-:Y:S01]  /*6290*/  FMUL R25, R47.reuse, R30 ;  /* 0x0000001e2f197220 */ /* 0x040fe20000400000 */
[C---:B------:R-:W-:Y:S01]  /*62a0*/  FMUL R30, R47.reuse, R35 ;  /* 0x000000232f1e7220 */ /* 0x040fe20000400000 */
[----:B------:R-:W-:Y:S01]  /*62b0*/  F2FP.SATFINITE.E5M2.F32.PACK_AB_MERGE_C R9, R10, R9, RZ ;  /* 0x000000090a09723e */ /* 0x000fe200048060ff */
[----:B------:R-:W-:Y:S02]  /*62c0*/  HADD2.F32 R64, -RZ, R64.H1_H1 ;  /* 0x30000040ff407230 */ /* 0x000fe40000004100 */
[C---:B------:R-:W-:Y:S01]  /*62d0*/  FMUL R13, R47.reuse, R18 ;  /* 0x000000122f0d7220 */ /* 0x040fe20000400000 */
[C---:B------:R-:W-:Y:S01]  /*62e0*/  FMUL R14, R47.reuse, R19 ;  /* 0x000000132f0e7220 */ /* 0x040fe20000400000 */
[C---:B------:R-:W-:Y:S01]  /*62f0*/  FMUL R17, R47.reuse, R22 ;  /* 0x000000162f117220 */ /* 0x040fe20000400000 */
[----:B------:R-:W-:Y:S01]  /*6300*/  FMUL R18, R47, R23 ;  /* 0x000000172f127220 */ /* 0x000fe20000400000 */
[C---:B------:R-:W-:Y:S01]  /*6310*/  FFMA R13, R49.reuse, R63, R13 ;  /* 0x0000003f310d7223 */ /* 0x040fe2000000000d */
[C---:B------:R-:W-:Y:S01]  /*6320*/  FFMA R14, R49.reuse, R64, R14 ;  /* 0x00000040310e7223 */ /* 0x040fe2000000000e */
[----:B------:R-:W-:Y:S01]  /*6330*/  FFMA R15, R49, R65, R15 ;  /* 0x00000041310f7223 */ /* 0x000fe2000000000f */
[----:B------:R-:W-:Y:S01]  /*6340*/  FMUL R19, R47, R24 ;  /* 0x000000182f137220 */ /* 0x000fe20000400000 */
[C---:B------:R-:W-:Y:S01]  /*6350*/  FFMA R16, R49.reuse, R66, R16 ;  /* 0x0000004231107223 */ /* 0x040fe20000000010 */
[----:B------:R-:W-:Y:S01]  /*6360*/  FFMA R17, R49, R67, R17 ;  /* 0x0000004331117223 */ /* 0x000fe20000000011 */
[----:B------:R-:W-:Y:S01]  /*6370*/  F2FP.SATFINITE.E5M2.F32.PACK_AB_MERGE_C R13, R14, R13, RZ ;  /* 0x0000000d0e0d723e */ /* 0x000fe200048060ff */
[C---:B------:R-:W-:Y:S01]  /*6380*/  FMUL R21, R47.reuse, R26 ;  /* 0x0000001a2f157220 */ /* 0x040fe20000400000 */
[----:B------:R-:W-:Y:S01]  /*6390*/  FMUL R22, R47, R27 ;  /* 0x0000001b2f167220 */ /* 0x000fe20000400000 */
[C---:B------:R-:W-:Y:S01]  /*63a0*/  FFMA R18, R49.reuse, R68, R18 ;  /* 0x0000004431127223 */ /* 0x040fe20000000012 */
[----:B------:R-:W-:Y:S01]  /*63b0*/  FFMA R19, R49, R69, R19 ;  /* 0x0000004531137223 */ /* 0x000fe20000000013 */
[----:B------:R-:W-:Y:S01]  /*63c0*/  FMUL R23, R47, R28 ;  /* 0x0000001c2f177220 */ /* 0x000fe20000400000 */
[----:B------:R-:W-:Y:S01]  /*63d0*/  FFMA R20, R49, R70, R20 ;  /* 0x0000004631147223 */ /* 0x000fe20000000014 */
[----:B------:R-:W-:Y:S01]  /*63e0*/  FMUL R24, R47, R29 ;  /* 0x0000001d2f187220 */ /* 0x000fe20000400000 */
[C---:B------:R-:W-:Y:S01]  /*63f0*/  FFMA R21, R49.reuse, R71, R21 ;  /* 0x0000004731157223 */ /* 0x040fe20000000015 */
[----:B------:R-:W-:Y:S01]  /*6400*/  FFMA R22, R49, R72, R22 ;  /* 0x0000004831167223 */ /* 0x000fe20000000016 */
[C---:B------:R-:W-:Y:S01]  /*6410*/  FMUL R26, R47.reuse, R31 ;  /* 0x0000001f2f1a7220 */ /* 0x040fe20000400000 */
[----:B------:R-:W-:Y:S01]  /*6420*/  FMUL R27, R47, R32 ;  /* 0x000000202f1b7220 */ /* 0x000fe20000400000 */
[----:B------:R-:W-:Y:S01]  /*6430*/  FFMA R23, R49, R73, R23 ;  /* 0x0000004931177223 */ /* 0x000fe20000000017 */
[----:B------:R-:W-:Y:S01]  /*6440*/  FMUL R28, R47, R33 ;  /* 0x000000212f1c7220 */ /* 0x000fe20000400000 */
[----:B------:R-:W-:Y:S01]  /*6450*/  FFMA R24, R49, R74, R24 ;  /* 0x0000004a31187223 */ /* 0x000fe20000000018 */
[----:B------:R-:W-:Y:S01]  /*6460*/  FMUL R29, R47, R34 ;  /* 0x000000222f1d7220 */ /* 0x000fe20000400000 */
[C---:B------:R-:W-:Y:S01]  /*6470*/  FFMA R25, R49.reuse, R75, R25 ;  /* 0x0000004b31197223 */ /* 0x040fe20000000019 */
[C---:B------:R-:W-:Y:S01]  /*6480*/  FFMA R26, R49.reuse, R76, R26 ;  /* 0x0000004c311a7223 */ /* 0x040fe2000000001a */
[C---:B------:R-:W-:Y:S01]  /*6490*/  FFMA R27, R49.reuse, R50, R27 ;  /* 0x00000032311b7223 */ /* 0x040fe2000000001b */
[C---:B------:R-:W-:Y:S01]  /*64a0*/  FFMA R28, R49.reuse, R51, R28 ;  /* 0x00000033311c7223 */ /* 0x040fe2000000001c */
[----:B------:R-:W-:Y:S01]  /*64b0*/  F2FP.SATFINITE.E5M2.F32.PACK_AB_MERGE_C R17, R18, R17, RZ ;  /* 0x000000111211723e */ /* 0x000fe200048060ff */
[C---:B------:R-:W-:Y:S01]  /*64c0*/  FFMA R29, R49.reuse, R52, R29 ;  /* 0x00000034311d7223 */ /* 0x040fe2000000001d */
[----:B------:R-:W-:Y:S01]  /*64d0*/  F2FP.SATFINITE.E5M2.F32.PACK_AB_MERGE_C R21, R22, R21, RZ ;  /* 0x000000151615723e */ /* 0x000fe200048060ff */
[----:B------:R-:W-:Y:S01]  /*64e0*/  FFMA R30, R49, R77, R30 ;  /* 0x0000004d311e7223 */ /* 0x000fe2000000001e */
[----:B------:R-:W-:Y:S02]  /*64f0*/  F2FP.SATFINITE.E5M2.F32.PACK_AB_MERGE_C R32, R2, R0, R78 ;  /* 0x000000000220723e */ /* 0x000fe4000480604e */
[----:B------:R-:W-:Y:S02]  /*6500*/  F2FP.SATFINITE.E5M2.F32.PACK_AB_MERGE_C R33, R4, R3, R5 ;  /* 0x000000030421723e */ /* 0x000fe40004806005 */
[----:B------:R-:W-:Y:S02]  /*6510*/  F2FP.SATFINITE.E5M2.F32.PACK_AB_MERGE_C R34, R8, R7, R9 ;  /* 0x000000070822723e */ /* 0x000fe40004806009 */
[----:B------:R-:W-:Y:S02]  /*6520*/  F2FP.SATFINITE.E5M2.F32.PACK_AB_MERGE_C R35, R12, R11, R13 ;  /* 0x0000000b0c23723e */ /* 0x000fe4000480600d */
[----:B------:R-:W-:Y:S02]  /*6530*/  F2FP.SATFINITE.E5M2.F32.PACK_AB_MERGE_C R16, R16, R15, R17 ;  /* 0x0000000f1010723e */ /* 0x000fe40004806011 */
[----:B------:R-:W-:Y:S01]  /*6540*/  F2FP.SATFINITE.E5M2.F32.PACK_AB_MERGE_C R17, R20, R19, R21 ;  /* 0x000000131411723e */ /* 0x000fe20004806015 */
[----:B------:R1:W-:Y:S01]  /*6550*/  STS.128 [R100+UR49+0x4200], R32 ;  /* 0x0042002064007988 */ /* 0x0003e20008000c31 */
[----:B------:R-:W-:Y:S02]  /*6560*/  F2FP.SATFINITE.E5M2.F32.PACK_AB_MERGE_C R18, R26, R25, RZ ;  /* 0x000000191a12723e */ /* 0x000fe400048060ff */
[----:B------:R-:W-:Y:S02]  /*6570*/  F2FP.SATFINITE.E5M2.F32.PACK_AB_MERGE_C R19, R30, R29, RZ ;  /* 0x0000001d1e13723e */ /* 0x000fe400048060ff */
[----:B------:R-:W-:Y:S02]  /*6580*/  F2FP.SATFINITE.E5M2.F32.PACK_AB_MERGE_C R18, R24, R23, R18 ;  /* 0x000000171812723e */ /* 0x000fe40004806012 */
[----:B------:R-:W-:Y:S02]  /*6590*/  F2FP.SATFINITE.E5M2.F32.PACK_AB_MERGE_C R19, R28, R27, R19 ;  /* 0x0000001b1c13723e */ /* 0x000fe40004806013 */
[----:B------:R-:W-:Y:S02]  /*65a0*/  LEA R0, R105, UR49, 0x3 ;  /* 0x0000003169007c11 */ /* 0x000fe4000f8e18ff */
[----:B------:R-:W-:Y:S01]  /*65b0*/  @P6 SHF.L.U32 R2, R104, 0x1f, RZ ;  /* 0x0000001f68026819 */ /* 0x000fe200000006ff */
[----:B------:R1:W-:Y:S01]  /*65c0*/  STS.128 [R114+0x4210], R16 ;  /* 0x0042101072007388 */ /* 0x0003e20000000c00 */
[----:B------:R-:W-:Y:S01]  /*65d0*/  @!PT LDS RZ, [RZ] ;  /* 0x00000000fffff984 */ /* 0x000fe20000000800 */
[----:B------:R-:W-:Y:S01]  /*65e0*/  @!PT LDS RZ, [RZ] ;  /* 0x00000000fffff984 */ /* 0x000fe20000000800 */
[----:B------:R-:W-:Y:S01]  /*65f0*/  @!PT LDS RZ, [RZ] ;  /* 0x00000000fffff984 */ /* 0x000fe20000000800 */
[----:B------:R-:W-:Y:S01]  /*6600*/  @!PT LDS RZ, [RZ] ;  /* 0x00000000fffff984 */ /* 0x000fe20000000800 */
[----:B------:R2:W-:Y:S07]  /*6610*/  MEMBAR.ALL.CTA ;  /* 0x0000000000007992 */ /* 0x0005ee0000008000 */
[----:B--2---:R-:W2:Y:S02]  /*6620*/  FENCE.VIEW.ASYNC.S ;  /* 0x00000000000073c6 */ /* 0x004ea40000000000 */
[----:B--2---:R-:W-:Y:S06]  /*6630*/  BAR.SYNC.DEFER_BLOCKING 0x1, 0x80 ;  /* 0x0042000000007b1d */ /* 0x004fec0000010000 */
[----:B------:R-:W-:Y:S05]  /*6640*/  @P0 BRA `(.L_x_101) ;  /* 0x0000000000280947 */ /* 0x000fea0003800000 */
[----:B------:R-:W-:Y:S02]  /*6650*/  UIADD3 UR4, UPT, UPT, UR49, 0x4200, URZ ;  /* 0x0000420031047890 */ /* 0x000fe4000fffe0ff */
[----:B------:R-:W-:Y:S01]  /*6660*/  UIADD3 UR6, UP0, UPT, UR52, 0x680, URZ ;  /* 0x0000068034067890 */ /* 0x000fe2000ff1e0ff */
[----:B------:R-:W-:Y:S03]  /*6670*/  UMOV UR43, UR36 ;  /* 0x00000024002b7c82 */ /* 0x000fe60008000000 */
[----:B------:R-:W-:Y:S01]  /*6680*/  MOV R109, UR4 ;  /* 0x00000004006d7c02 */ /* 0x000fe20008000f00 */
[----:B------:R-:W-:Y:S03]  /*6690*/  UIADD3.X UR7, UPT, UPT, URZ, UR53, URZ, UP0, !UPT ;  /* 0x00000035ff077290 */ /* 0x000fe600087fe4ff */
[----:B------:R-:W-:Y:S11]  /*66a0*/  R2UR UR40, R109 ;  /* 0x000000006d2872ca */ /* 0x000ff600000e0000 */
[----:B------:R-:W-:Y:S02]  /*66b0*/  @!UPT UIADD3 URZ, UPT, UPT, URZ, URZ, URZ ;  /* 0x000000fffffff290 */ /* 0x000fe4000fffe0ff */
[----:B------:R2:W-:Y:S01]  /*66c0*/  UTMASTG.3D [UR40], [UR6] ;  /* 0x00000028060073b5 */ /* 0x0005e20008010000 */
[----:B------:R0:W-:Y:S01]  /*66d0*/  UTMACMDFLUSH ;  /* 0x00000000000079b7 */ /* 0x0001e20000000000 */
[----:B--2---:R-:W-:Y:S04]  /*66e0*/  DEPBAR.LE SB0, 0x1 ;  /* 0x000080400000791a */ /* 0x004fe80000000000 */
.L_x_101:
[----:B------:R-:W-:Y:S05]  /*66f0*/  BSYNC.RECONVERGENT B0 ;  /* 0x0000000000007941 */ /* 0x000fea0003800200 */
.L_x_100:
[----:B------:R-:W-:Y:S06]  /*6700*/  BAR.SYNC.DEFER_BLOCKING 0x1, 0x80 ;  /* 0x0042000000007b1d */ /* 0x000fec0000010000 */
[----:B------:R-:W2:Y:S01]  /*6710*/  @P6 SYNCS.PHASECHK.TRANS64.TRYWAIT P0, [R0+URZ+0x60], R2 ;  /* 0x00006002000065a7 */ /* 0x000ea200080011ff */
[----:B------:R-:W-:Y:S01]  /*6720*/  BSSY B1, `(.L_x_102) ;  /* 0x0000021000017945 */ /* 0x000fe20003800000 */
[----:B--2---:R-:W-:Y:S03]  /*6730*/  @P6 SEL R115, RZ, 0x1, !P0 ;  /* 0x00000001ff736807 */ /* 0x004fe60004000000 */
[----:B------:R-:W-:Y:S05]  /*6740*/  @!P6 BRA `(.L_x_103) ;  /* 0x000000000078e947 */ /* 0x000fea0003800000 */
[----:B------:R-:W-:Y:S01]  /*6750*/  ISETP.NE.AND P1, PT, R116, RZ, PT ;  /* 0x000000ff7400720c */ /* 0x000fe20003f25270 */
[----:B------:R-:W-:Y:S01]  /*6760*/  BSSY B0, `(.L_x_104) ;  /* 0x0000009000007945 */ /* 0x000fe20003800000 */
[----:B------:R-:W-:Y:S11]  /*6770*/  ISETP.NE.AND P0, PT, R115, RZ, PT ;  /* 0x000000ff7300720c */ /* 0x000ff60003f05270 */
[----:B------:R-:W-:Y:S05]  /*6780*/  @P1 IMAD R2, R105, 0x1000, R100 ;  /* 0x0000100069021824 */ /* 0x000fea00078e0264 */
[----:B------:R-:W-:Y:S05]  /*6790*/  @P1 IADD3 R4, PT, PT, R2, UR49, RZ ;  /* 0x0000003102041c10 */ /* 0x000fea000fffe0ff */
[----:B------:R-:W-:Y:S01]  /*67a0*/  @P1 IMAD.IADD R4, R4, 0x1, R117 ;  /* 0x0000000104041824 */ /* 0x000fe200078e0275 */
[----:B------:R-:W-:Y:S06]  /*67b0*/  @P0 BRA `(.L_x_105) ;  /* 0x00000000000c0947 */ /* 0x000fec0003800000 */
[----:B------:R-:W-:Y:S04]  /*67c0*/  SHF.L.U32 R3, R104, 0x1f, RZ ;  /* 0x0000001f68037819 */ /* 0x000fe800000006ff */
[----:B------:R-:W2:Y:S02]  /*67d0*/  SYNCS.PHASECHK.TRANS64.TRYWAIT P0, [R0+URZ+0x60], R3 ;  /* 0x00006003000075a7 */ /* 0x000ea400080011ff */
[----:B--2---:R-:W-:Y:S05]  /*67e0*/  @!P0 BRA `(.L_x_106) ;  /* 0x0000003000fc8947 */ /* 0x004fea0003800000 */
.L_x_105:
[----:B------:R-:W-:Y:S05]  /*67f0*/  BSYNC B0 ;  /* 0x0000000000007941 */ /* 0x000fea0003800000 */
.L_x_104:
[----:B------:R-:W-:Y:S01]  /*6800*/  ISETP.NE.AND P0, PT, R116, RZ, PT ;  /* 0x000000ff7400720c */ /* 0x000fe20003f05270 */
[----:B------:R-:W-:Y:S11]  /*6810*/  VIADD R105, R105, 0x1 ;  /* 0x0000000169697836 */ /* 0x000ff60000000000 */
[----:B------:R-:W-:Y:S01]  /*6820*/  @!UPT UIADD3 URZ, UPT, UPT, URZ, URZ, URZ ;  /* 0x000000fffffff290 */ /* 0x000fe2000fffe0ff */
[----:B------:R3:W4:Y:S04]  /*6830*/  @P0 LDS.128 R80, [R2+UR49+0x200] ;  /* 0x0002003102500984 */ /* 0x0007280008000c00 */
[----:B------:R1:W1:Y:S01]  /*6840*/  @P0 LDS.128 R84, [R4+0x210] ;  /* 0x0002100004540984 */ /* 0x0002620000000c00 */
        /* <DEDUP_REMOVED lines=8> */
[----:B---3--:R-:W-:Y:S02]  /*68d0*/  VIADD R2, R0, 0x80 ;  /* 0x0000008000027836 */ /* 0x008fe40000000000 */
[----:B--2---:R-:W-:Y:S05]  /*68e0*/  IMAD.U32 R0, RZ, RZ, UR37 ;  /* 0x00000025ff007e24 */ /* 0x004fea000f8e00ff */
[----:B------:R-:W-:Y:S04]  /*68f0*/  PRMT R0, R0, 0x654, R2 ;  /* 0x0000065400007816 */ /* 0x000fe80000000002 */
[----:B-----5:R2:W-:Y:S02]  /*6900*/  SYNCS.ARRIVE.TRANS64.RED.A1T0 RZ, [R0+URZ], RZ ;  /* 0x000000ff00ff79a7 */ /* 0x0205e400081004ff */
[----:B--2---:R-:W-:Y:S04]  /*6910*/  SEL R0, RZ, 0x1, P0 ;  /* 0x00000001ff007807 */ /* 0x004fe80000000000 */
[----:B-1--4-:R-:W-:Y:S02]  /*6920*/  LOP3.LUT R104, R104, R0, RZ, 0x3c, !PT ;  /* 0x0000000068687212 */ /* 0x012fe400078e3cff */
.L_x_103:
[----:B------:R-:W-:Y:S05]  /*6930*/  BSYNC B1 ;  /* 0x0000000000017941 */ /* 0x000fea0003800000 */
.L_x_102:
[----:B------:R-:W-:Y:S05]  /*6940*/  VIADD R0, R48, 0x40 ;  /* 0x0000004030007836 */ /* 0x000fea0000000000 */
[----:B------:R-:W-:Y:S04]  /*6950*/  SHF.R.U32.HI R0, RZ, 0x15, R0 ;  /* 0x00000015ff007819 */ /* 0x000fe80000011600 */
[----:B------:R-:W-:Y:S11]  /*6960*/  LOP3.LUT P0, RZ, R0, 0x3, R101, 0x48, !PT ;  /* 0x0000000300ff7812 */ /* 0x000ff60007804865 */
[----:B------:R-:W-:Y:S02]  /*6970*/  @!UPT UIADD3 URZ, UPT, UPT, URZ, URZ, URZ ;  /* 0x000000fffffff290 */ /* 0x000fe4000fffe0ff */
[----:B------:R-:W-:Y:S05]  /*6980*/  @!P0 BRA `(.L_x_107) ;  /* 0x0000000000408947 */ /* 0x000fea0003800000 */
[----:B------:R-:W2:Y:S01]  /*6990*/  LDCU.64 UR8, c[0x4][0x78] ;  /* 0x01000f00ff0877ac */ /* 0x000ea20008000a00 */
[----:B------:R-:W-:Y:S01]  /*69a0*/  MOV R3, 0x0 ;  /* 0x0000000000037802 */ /* 0x000fe20000000f00 */
[----:B------:R-:W-:Y:S02]  /*69b0*/  HFMA2 R12, -RZ, RZ, 0, 5.9604644775390625e-08 ;  /* 0x00000001ff0c7431 */ /* 0x000fe400000001ff */
[----:B------:R-:W-:Y:S02]  /*69c0*/  IMAD.MOV.U32 R8, RZ, RZ, 0x192 ;  /* 0x00000192ff087424 */ /* 0x000fe400078e00ff */
[----:B------:R-:W-:Y:S01]  /*69d0*/  IMAD.MOV.U32 R13, RZ, RZ, RZ ;  /* 0x000000ffff0d7224 */ /* 0x000fe200078e00ff */
[----:B------:R-:W3:Y:S01]  /*69e0*/  LDCU.64 UR6, c[0x4][0x80] ;  /* 0x01001000ff0677ac */ /* 0x000ee20008000a00 */
[----:B------:R-:W4:Y:S01]  /*69f0*/  LDC.64 R2, c[0x4][R3] ;  /* 0x0100000003027b82 */ /* 0x000f220000000a00 */
[----:B------:R-:W5:Y:S01]  /*6a00*/  LDCU.64 UR4, c[0x4][0x18] ;  /* 0x01000300ff0477ac */ /* 0x000f620008000a00 */
[----:B--2---:R-:W-:Y:S01]  /*6a10*/  MOV R5, UR9 ;  /* 0x0000000900057c02 */ /* 0x004fe20008000f00 */
[----:B------:R-:W-:Y:S01]  /*6a20*/  IMAD.U32 R4, RZ, RZ, UR8 ;  /* 0x00000008ff047e24 */ /* 0x000fe2000f8e00ff */
[----:B---3--:R-:W-:Y:S01]  /*6a30*/  MOV R7, UR7 ;  /* 0x0000000700077c02 */ /* 0x008fe20008000f00 */
[----:B------:R-:W-:Y:S01]  /*6a40*/  IMAD.U32 R6, RZ, RZ, UR6 ;  /* 0x00000006ff067e24 */ /* 0x000fe2000f8e00ff */
[----:B-----5:R-:W-:Y:S01]  /*6a50*/  MOV R11, UR5 ;  /* 0x00000005000b7c02 */ /* 0x020fe20008000f00 */
[----:B------:R-:W-:Y:S02]  /*6a60*/  IMAD.U32 R10, RZ, RZ, UR4 ;  /* 0x00000004ff0a7e24 */ /* 0x000fe4000f8e00ff */
[----:B------:R-:W-:Y:S07]  /*6a70*/  LEPC R20, `(.L_x_107) ;  /* 0x000000001014794e */ /* 0x000fee0000000000 */
[----:B-1--4-:R-:W-:Y:S05]  /*6a80*/  CALL.ABS.NOINC R2 ;  /* 0x0000000002007343 */ /* 0x012fea0003c00000 */
.L_x_107:
[-C--:B------:R-:W-:Y:S01]  /*6a90*/  F2FP.F16.E5M2.UNPACK_B R0, R81.reuse ;  /* 0x00000051ff00723e */ /* 0x080fe200020004ff */
[----:B------:R-:W-:Y:S05]  /*6aa0*/  WARPSYNC.ALL ;  /* 0x0000000000007948 */ /* 0x000fea0003800000 */
[----:B------:R-:W-:Y:S01]  /*6ab0*/  R2UR UR4, R48 ;  /* 0x00000000300472ca */ /* 0x000fe200000e0000 */
[--C-:B------:R-:W-:Y:S01]  /*6ac0*/  HADD2.F32 R54, -RZ, R0.reuse.H0_H0 ;  /* 0x20000000ff367230 */ /* 0x100fe20000004100 */
[-C--:B------:R-:W-:Y:S01]  /*6ad0*/  F2FP.F16.E5M2.UNPACK_B R2, R80.reuse.H1 ;  /* 0x00000050ff02723e */ /* 0x080fe200030004ff */
[----:B------:R-:W-:Y:S01]  /*6ae0*/  HADD2.F32 R55, -RZ, R0.H1_H1 ;  /* 0x30000000ff377230 */ /* 0x000fe20000004100 */
[----:B------:R-:W-:Y:S01]  /*6af0*/  F2FP.F16.E5M2.UNPACK_B R0, R81.H1 ;  /* 0x00000051ff00723e */ /* 0x000fe200030004ff */
[----:B------:R-:W-:Y:S01]  /*6b00*/  BSSY.RECONVERGENT B0, `(.L_x_108) ;  /* 0x0000095000007945 */ /* 0x000fe20003800200 */
[----:B------:R-:W-:Y:S01]  /*6b10*/  F2FP.F16.E5M2.UNPACK_B R3, R80 ;  /* 0x00000050ff03723e */ /* 0x000fe200020004ff */
[----:B------:R-:W-:Y:S01]  /*6b20*/  HADD2.F32 R52, -RZ, R2.H0_H0 ;  /* 0x20000002ff347230 */ /* 0x000fe20000004100 */
[----:B------:R-:W-:Y:S01]  /*6b30*/  ISETP.NE.AND P0, PT, R110, RZ, PT ;  /* 0x000000ff6e00720c */ /* 0x000fe20003f05270 */
[--C-:B------:R-:W-:Y:S01]  /*6b40*/  HADD2.F32 R56, -RZ, R0.reuse.H0_H0 ;  /* 0x20000000ff387230 */ /* 0x100fe20000004100 */
[----:B------:R-:W-:Y:S01]  /*6b50*/  ISETP.NE.AND P6, PT, R118, RZ, PT ;  /* 0x000000ff7600720c */ /* 0x000fe20003fc5270 */
[----:B------:R-:W-:Y:S01]  /*6b60*/  HADD2.F32 R57, -RZ, R0.H1_H1 ;  /* 0x30000000ff397230 */ /* 0x000fe20000004100 */
[-C--:B------:R-:W-:Y:S01]  /*6b70*/  F2FP.F16.E5M2.UNPACK_B R0, R83.reuse ;  /* 0x00000053ff00723e */ /* 0x080fe200020004ff */
[----:B-1----:R-:W-:Y:S01]  /*6b80*/  LDTM.16dp32bit_t0_t15.x32 R4, tmem[UR4+0x40] ;  /* 0x00004004000479ee */ /* 0x002fe20008a80000 */
[----:B------:R-:W1:Y:S01]  /*6b90*/  LDTM.16dp32bit_t16_t31.x32 R4, tmem[UR4+0x60] ;  /* 0x00006004000479ee */ /* 0x000e620008aa0000 */
[----:B------:R-:W-:Y:S01]  /*6ba0*/  HADD2.F32 R53, -RZ, R2.H1_H1 ;  /* 0x30000002ff357230 */ /* 0x000fe20000004100 */
[----:B------:R-:W-:Y:S01]  /*6bb0*/  F2FP.F16.E5M2.UNPACK_B R2, R82.H1 ;  /* 0x00000052ff02723e */ /* 0x000fe200030004ff */
[--C-:B------:R-:W-:Y:S02]  /*6bc0*/  HADD2.F32 R50, -RZ, R3.reuse.H0_H0 ;  /* 0x20000003ff327230 */ /* 0x100fe40000004100 */
[--C-:B------:R-:W-:Y:S02]  /*6bd0*/  HADD2.F32 R62, -RZ, R0.reuse.H0_H0 ;  /* 0x20000000ff3e7230 */ /* 0x100fe40000004100 */
[----:B------:R-:W-:Y:S01]  /*6be0*/  HADD2.F32 R63, -RZ, R0.H1_H1 ;  /* 0x30000000ff3f7230 */ /* 0x000fe20000004100 */
[----:B------:R-:W-:Y:S01]  /*6bf0*/  F2FP.F16.E5M2.UNPACK_B R0, R84.H1 ;  /* 0x00000054ff00723e */ /* 0x000fe200030004ff */
[--C-:B------:R-:W-:Y:S02]  /*6c00*/  HADD2.F32 R60, -RZ, R2.reuse.H0_H0 ;  /* 0x20000002ff3c7230 */ /* 0x100fe40000004100 */
[----:B------:R-:W-:Y:S01]  /*6c10*/  HADD2.F32 R61, -RZ, R2.H1_H1 ;  /* 0x30000002ff3d7230 */ /* 0x000fe20000004100 */
[----:B------:R-:W-:Y:S01]  /*6c20*/  F2FP.F16.E5M2.UNPACK_B R2, R83.H1 ;  /* 0x00000053ff02723e */ /* 0x000fe200030004ff */
[----:B------:R-:W-:Y:S01]  /*6c30*/  HADD2.F32 R51, -RZ, R3.H1_H1 ;  /* 0x30000003ff337230 */ /* 0x000fe20000004100 */
[----:B------:R-:W-:Y:S01]  /*6c40*/  F2FP.F16.E5M2.UNPACK_B R3, R82 ;  /* 0x00000052ff03723e */ /* 0x000fe200020004ff */
[--C-:B------:R-:W-:Y:S02]  /*6c50*/  HADD2.F32 R68, -RZ, R0.reuse.H0_H0 ;  /* 0x20000000ff447230 */ /* 0x100fe40000004100 */
[----:B------:R-:W-:Y:S01]  /*6c60*/  HADD2.F32 R69, -RZ, R0.H1_H1 ;  /* 0x30000000ff457230 */ /* 0x000fe20000004100 */
[-C--:B------:R-:W-:Y:S01]  /*6c70*/  F2FP.F16.E5M2.UNPACK_B R0, R85.reuse.H1 ;  /* 0x00000055ff00723e */ /* 0x080fe200030004ff */
[--C-:B------:R-:W-:Y:S02]  /*6c80*/  HADD2.F32 R64, -RZ, R2.reuse.H0_H0 ;  /* 0x20000002ff407230 */ /* 0x100fe40000004100 */
[----:B------:R-:W-:Y:S01]  /*6c90*/  HADD2.F32 R65, -RZ, R2.H1_H1 ;  /* 0x30000002ff417230 */ /* 0x000fe20000004100 */
[----:B------:R-:W-:Y:S01]  /*6ca0*/  F2FP.F16.E5M2.UNPACK_B R2, R85 ;  /* 0x00000055ff02723e */ /* 0x000fe200020004ff */
[--C-:B------:R-:W-:Y:S02]  /*6cb0*/  HADD2.F32 R58, -RZ, R3.reuse.H0_H0 ;  /* 0x20000003ff3a7230 */ /* 0x100fe40000004100 */
[C---:B-1----:R-:W-:Y:S01]  /*6cc0*/  FMUL R7, R47.reuse, R7 ;  /* 0x000000072f077220 */ /* 0x042fe20000400000 */
[----:B------:R-:W-:Y:S01]  /*6cd0*/  HADD2.F32 R59, -RZ, R3.H1_H1 ;  /* 0x30000003ff3b7230 */ /* 0x000fe20000004100 */
[----:B------:R-:W-:Y:S01]  /*6ce0*/  F2FP.F16.E5M2.UNPACK_B R3, R84 ;  /* 0x00000054ff03723e */ /* 0x000fe200020004ff */
[--C-:B------:R-:W-:Y:S02]  /*6cf0*/  HADD2.F32 R72, -RZ, R0.reuse.H0_H0 ;  /* 0x20000000ff487230 */ /* 0x100fe40000004100 */
[C---:B------:R-:W-:Y:S01]  /*6d00*/  FMUL R11, R47.reuse, R11 ;  /* 0x0000000b2f0b7220 */ /* 0x040fe20000400000 */
[----:B------:R-:W-:Y:S01]  /*6d10*/  HADD2.F32 R73, -RZ, R0.H1_H1 ;  /* 0x30000000ff497230 */ /* 0x000fe20000004100 */
[----:B------:R-:W-:Y:S01]  /*6d20*/  F2FP.F16.E5M2.UNPACK_B R0, R87 ;  /* 0x00000057ff00723e */ /* 0x000fe200020004ff */
[--C-:B------:R-:W-:Y:S02]  /*6d30*/  HADD2.F32 R70, -RZ, R2.reuse.H0_H0 ;  /* 0x20000002ff467230 */ /* 0x100fe40000004100 */
[C---:B------:R-:W-:Y:S01]  /*6d40*/  FMUL R15, R47.reuse, R15 ;  /* 0x0000000f2f0f7220 */ /* 0x040fe20000400000 */
[----:B------:R-:W-:Y:S01]  /*6d50*/  HADD2.F32 R71, -RZ, R2.H1_H1 ;  /* 0x30000002ff477230 */ /* 0x000fe20000004100 */
[-C--:B------:R-:W-:Y:S01]  /*6d60*/  F2FP.F16.E5M2.UNPACK_B R2, R86.reuse.H1 ;  /* 0x00000056ff02723e */ /* 0x080fe200030004ff */
[--C-:B------:R-:W-:Y:S02]  /*6d70*/  HADD2.F32 R66, -RZ, R3.reuse.H0_H0 ;  /* 0x20000003ff427230 */ /* 0x100fe40000004100 */
[----:B------:R-:W-:Y:S01]  /*6d80*/  HADD2.F32 R67, -RZ, R3.H1_H1 ;  /* 0x30000003ff437230 */ /* 0x000fe20000004100 */
[----:B------:R-:W-:Y:S01]  /*6d90*/  F2FP.F16.E5M2.UNPACK_B R3, R86 ;  /* 0x00000056ff03723e */ /* 0x000fe200020004ff */
[--C-:B------:R-:W-:Y:S02]  /*6da0*/  HADD2.F32 R78, -RZ, R0.reuse.H0_H0 ;  /* 0x20000000ff4e7230 */ /* 0x100fe40000004100 */
[----:B------:R-:W-:Y:S02]  /*6db0*/  HADD2.F32 R79, -RZ, R0.H1_H1 ;  /* 0x30000000ff4f7230 */ /* 0x000fe40000004100 */
[C---:B------:R-:W-:Y:S01]  /*6dc0*/  FMUL R0, R47.reuse, R4 ;  /* 0x000000042f007220 */ /* 0x040fe20000400000 */
[--C-:B------:R-:W-:Y:S02]  /*6dd0*/  HADD2.F32 R76, -RZ, R2.reuse.H0_H0 ;  /* 0x20000002ff4c7230 */ /* 0x100fe40000004100 */
[----:B------:R-:W-:Y:S01]  /*6de0*/  FMUL R4, R47, R8 ;  /* 0x000000082f047220 */ /* 0x000fe20000400000 */
[----:B------:R-:W-:Y:S02]  /*6df0*/  HADD2.F32 R77, -RZ, R2.H1_H1 ;  /* 0x30000002ff4d7230 */ /* 0x000fe40000004100 */
[----:B------:R-:W-:Y:S01]  /*6e00*/  FFMA R0, R49, R50, R0 ;  /* 0x0000003231007223 */ /* 0x000fe20000000000 */
[--C-:B------:R-:W-:Y:S02]  /*6e10*/  HADD2.F32 R74, -RZ, R3.reuse.H0_H0 ;  /* 0x20000003ff4a7230 */ /* 0x100fe40000004100 */
[C---:B------:R-:W-:Y:S01]  /*6e20*/  FMUL R2, R47.reuse, R5 ;  /* 0x000000052f027220 */ /* 0x040fe20000400000 */
[----:B------:R-:W-:Y:S02]  /*6e30*/  HADD2.F32 R75, -RZ, R3.H1_H1 ;  /* 0x30000003ff4b7230 */ /* 0x000fe40000004100 */
[C---:B------:R-:W-:Y:S01]  /*6e40*/  FMUL R5, R47.reuse, R9 ;  /* 0x000000092f057220 */ /* 0x040fe20000400000 */
[----:B------:R-:W-:Y:S01]  /*6e50*/  FMUL R8, R47, R12 ;  /* 0x0000000c2f087220 */ /* 0x000fe20000400000 */
[----:B------:R-:W-:Y:S01]  /*6e60*/  FFMA R2, R49, R51, R2 ;  /* 0x0000003331027223 */ /* 0x000fe20000000002 */
[C---:B------:R-:W-:Y:S01]  /*6e70*/  FMUL R9, R47.reuse, R13 ;  /* 0x0000000d2f097220 */ /* 0x040fe20000400000 */
[C---:B------:R-:W-:Y:S01]  /*6e80*/  FMUL R12, R47.reuse, R21 ;  /* 0x000000152f0c7220 */ /* 0x040fe20000400000 */
[C---:B------:R-:W-:Y:S01]  /*6e90*/  FMUL R21, R47.reuse, R30 ;  /* 0x0000001e2f157220 */ /* 0x040fe20000400000 */
[C---:B------:R-:W-:Y:S01]  /*6ea0*/  FMUL R13, R47.reuse, R22 ;  /* 0x000000162f0d7220 */ /* 0x040fe20000400000 */
[C---:B------:R-:W-:Y:S01]  /*6eb0*/  FMUL R22, R47.reuse, R31 ;  /* 0x0000001f2f167220 */ /* 0x040fe20000400000 */
        /* <DEDUP_REMOVED lines=8> */
[C---:B------:R-:W-:Y:S01]  /*6f40*/  FFMA R6, R49.reuse, R56, R6 ;  /* 0x0000003831067223 */ /* 0x040fe20000000006 */
[C---:B------:R-:W-:Y:S01]  /*6f50*/  FFMA R11, R49.reuse, R57, R11 ;  /* 0x00000039310b7223 */ /* 0x040fe2000000000b */
[C---:B------:R-:W-:Y:S01]  /*6f60*/  FFMA R8, R49.reuse, R58, R8 ;  /* 0x0000003a31087223 */ /* 0x040fe20000000008 */
[----:B------:R-:W-:Y:S01]  /*6f70*/  FFMA R9, R49, R59, R9 ;  /* 0x0000003b31097223 */ /* 0x000fe20000000009 */
[----:B------:R-:W-:Y:S01]  /*6f80*/  F2FP.SATFINITE.E5M2.F32.PACK_AB_MERGE_C R52, R7, R3, RZ ;  /* 0x000000030734723e */ /* 0x000fe200048060ff */
[----:B------:R-:W-:Y:S01]  /*6f90*/  FFMA R10, R49, R60, R10 ;  /* 0x0000003c310a7223 */ /* 0x000fe2000000000a */
[----:B------:R-:W-:Y:S01]  /*6fa0*/  F2FP.SATFINITE.E5M2.F32.PACK_AB_MERGE_C R53, R11, R6, RZ ;  /* 0x000000060b35723e */ /* 0x000fe200048060ff */
[----:B------:R-:W-:Y:S01]  /*6fb0*/  FFMA R15, R49, R61, R15 ;  /* 0x0000003d310f7223 */ /* 0x000fe2000000000f */
[C---:B------:R-:W-:Y:S01]  /*6fc0*/  FMUL R3, R47.reuse, R16 ;  /* 0x000000102f037220 */ /* 0x040fe20000400000 */
[C---:B------:R-:W-:Y:S01]  /*6fd0*/  FMUL R6, R47.reuse, R17 ;  /* 0x000000112f067220 */ /* 0x040fe20000400000 */
[----:B------:R-:W-:Y:S01]  /*6fe0*/  F2FP.F16.E5M2.UNPACK_B R51, R87.H1 ;  /* 0x00000057ff33723e */ /* 0x000fe200030004ff */
[----:B------:R-:W-:Y:S01]  /*6ff0*/  FMUL R11, R47, R20 ;  /* 0x000000142f0b7220 */ /* 0x000fe20000400000 */
[----:B------:R-:W-:Y:S01]  /*7000*/  F2FP.SATFINITE.E5M2.F32.PACK_AB_MERGE_C R54, R15, R10, RZ ;  /* 0x0000000a0f36723e */ /* 0x000fe200048060ff */
[C---:B------:R-:W-:Y:S01]  /*7010*/  FFMA R3, R49.reuse, R62, R3 ;  /* 0x0000003e31037223 */ /* 0x040fe20000000003 */
[----:B------:R-:W-:Y:S01]  /*7020*/  FFMA R6, R49, R63, R6 ;  /* 0x0000003f31067223 */ /* 0x000fe20000000006 */
[----:B------:R-:W-:Y:S01]  /*7030*/  FMUL R20, R47, R29 ;  /* 0x0000001d2f147220 */ /* 0x000fe20000400000 */
[----:B------:R-:W-:Y:S01]  /*7040*/  F2FP.SATFINITE.E5M2.F32.PACK_AB_MERGE_C R29, R5, R4, R53 ;  /* 0x00000004051d723e */ /* 0x000fe20004806035 */
[----:B------:R-:W-:Y:S01]  /*7050*/  FMUL R10, R47, R19 ;  /* 0x000000132f0a7220 */ /* 0x000fe20000400000 */
[----:B------:R-:W-:Y:S01]  /*7060*/  F2FP.SATFINITE.E5M2.F32.PACK_AB_MERGE_C R30, R9, R8, R54 ;  /* 0x00000008091e723e */ /* 0x000fe20004806036 */
        /* <DEDUP_REMOVED lines=10> */
[----:B------:R-:W-:Y:S01]  /*7110*/  FFMA R14, R49, R69, R14 ;  /* 0x00000045310e7223 */ /* 0x000fe2000000000e */
[----:B------:R-:W-:Y:S01]  /*7120*/  FMUL R18, R47, R27 ;  /* 0x0000001b2f127220 */ /* 0x000fe20000400000 */
[C---:B------:R-:W-:Y:S01]  /*7130*/  FFMA R15, R49.reuse, R70, R15 ;  /* 0x00000046310f7223 */ /* 0x040fe2000000000f */
[C---:B------:R-:W-:Y:S01]  /*7140*/  FFMA R16, R49.reuse, R71, R16 ;  /* 0x0000004731107223 */ /* 0x040fe20000000010 */
[C---:B------:R-:W-:Y:S01]  /*7150*/  FFMA R17, R49.reuse, R72, R17 ;  /* 0x0000004831117223 */ /* 0x040fe20000000011 */
[C---:B------:R-:W-:Y:S01]  /*7160*/  FFMA R18, R49.reuse, R73, R18 ;  /* 0x0000004931127223 */ /* 0x040fe20000000012 */
[----:B------:R-:W-:Y:S01]  /*7170*/  FFMA R19, R49, R74, R19 ;  /* 0x0000004a31137223 */ /* 0x000fe20000000013 */
[----:B------:R-:W-:Y:S01]  /*7180*/  FMUL R23, R47, R32 ;  /* 0x000000202f177220 */ /* 0x000fe20000400000 */
[----:B------:R-:W-:Y:S01]  /*7190*/  FFMA R20, R49, R75, R20 ;  /* 0x0000004b31147223 */ /* 0x000fe20000000014 */
[----:B------:R-:W-:Y:S01]  /*71a0*/  FMUL R24, R47, R33 ;  /* 0x000000212f187220 */ /* 0x000fe20000400000 */
[--C-:B------:R-:W-:Y:S02]  /*71b0*/  HADD2.F32 R50, -RZ, R51.reuse.H0_H0 ;  /* 0x20000033ff327230 */ /* 0x100fe40000004100 */
[----:B------:R-:W-:Y:S01]  /*71c0*/  FFMA R21, R49, R76, R21 ;  /* 0x0000004c31157223 */ /* 0x000fe20000000015 */
[----:B------:R-:W-:Y:S02]  /*71d0*/  HADD2.F32 R51, -RZ, R51.H1_H1 ;  /* 0x30000033ff337230 */ /* 0x000fe40000004100 */
[----:B------:R-:W-:Y:S01]  /*71e0*/  FMUL R25, R47, R34 ;  /* 0x000000222f197220 */ /* 0x000fe20000400000 */
[----:B------:R-:W-:Y:S01]  /*71f0*/  FFMA R22, R49, R77, R22 ;  /* 0x0000004d31167223 */ /* 0x000fe20000000016 */
[----:B------:R-:W-:Y:S01]  /*7200*/  FMUL R26, R47, R35 ;  /* 0x000000232f1a7220 */ /* 0x000fe20000400000 */
[----:B------:R-:W-:Y:S01]  /*7210*/  F2FP.SATFINITE.E5M2.F32.PACK_AB_MERGE_C R7, R10, R7, RZ ;  /* 0x000000070a07723e */ /* 0x000fe200048060ff */
[C---:B------:R-:W-:Y:S01]  /*7220*/  FFMA R23, R49.reuse, R78, R23 ;  /* 0x0000004e31177223 */ /* 0x040fe20000000017 */
[C---:B------:R-:W-:Y:S01]  /*7230*/  FFMA R24, R49.reuse, R79, R24 ;  /* 0x0000004f31187223 */ /* 0x040fe20000000018 */
[C---:B------:R-:W-:Y:S01]  /*7240*/  FFMA R25, R49.reuse, R50, R25 ;  /* 0x0000003231197223 */ /* 0x040fe20000000019 */
[----:B------:R-:W-:Y:S01]  /*7250*/  FFMA R26, R49, R51, R26 ;  /* 0x00000033311a7223 */ /* 0x000fe2000000001a */
[----:B------:R-:W-:Y:S02]  /*7260*/  F2FP.SATFINITE.E5M2.F32.PACK_AB_MERGE_C R28, R2, R0, R52 ;  /* 0x00000000021c723e */ /* 0x000fe40004806034 */
[----:B------:R-:W-:Y:S02]  /*7270*/  F2FP.SATFINITE.E5M2.F32.PACK_AB_MERGE_C R31, R6, R3, R7 ;  /* 0x00000003061f723e */ /* 0x000fe40004806007 */
[----:B------:R-:W-:Y:S02]  /*7280*/  F2FP.SATFINITE.E5M2.F32.PACK_AB_MERGE_C R13, R14, R13, RZ ;  /* 0x0000000d0e0d723e */ /* 0x000fe400048060ff */
[----:B------:R-:W-:Y:S01]  /*7290*/  F2FP.SATFINITE.E5M2.F32.PACK_AB_MERGE_C R17, R18, R17, RZ ;  /* 0x000000111211723e */ /* 0x000fe200048060ff */
[----:B------:R1:W-:Y:S01]  /*72a0*/  STS.128 [R100+UR49+0x5200], R28 ;  /* 0x0052001c64007988 */ /* 0x0003e20008000c31 */
[----:B------:R-:W-:Y:S02]  /*72b0*/  F2FP.SATFINITE.E5M2.F32.PACK_AB_MERGE_C R14, R22, R21, RZ ;  /* 0x00000015160e723e */ /* 0x000fe400048060ff */
[----:B------:R-:W-:Y:S02]  /*72c0*/  F2FP.SATFINITE.E5M2.F32.PACK_AB_MERGE_C R25, R26, R25, RZ ;  /* 0x000000191a19723e */ /* 0x000fe400048060ff */
[----:B------:R-:W-:Y:S02]  /*72d0*/  F2FP.SATFINITE.E5M2.F32.PACK_AB_MERGE_C R12, R12, R11, R13 ;  /* 0x0000000b0c0c723e */ /* 0x000fe4000480600d */
[----:B------:R-:W-:Y:S02]  /*72e0*/  F2FP.SATFINITE.E5M2.F32.PACK_AB_MERGE_C R13, R16, R15, R17 ;  /* 0x0000000f100d723e */ /* 0x000fe40004806011 */
        /* <DEDUP_REMOVED lines=13> */
[----:B------:R-:W-:Y:S02]  /*73c0*/  UIADD3 UR8, UP0, UPT, UR52, 0x680, URZ ;  /* 0x0000068034087890 */ /* 0x000fe4000ff1e0ff */
[----:B------:R-:W-:Y:S02]  /*73d0*/  UIADD3 UR5, UPT, UPT, UR41, 0x40, URZ ;  /* 0x0000004029057890 */ /* 0x000fe4000fffe0ff */
[----:B------:R-:W-:Y:S02]  /*73e0*/  UIADD3 UR4, UPT, UPT, UR49, 0x5200, URZ ;  /* 0x0000520031047890 */ /* 0x000fe4000fffe0ff */
[----:B------:R-:W-:Y:S01]  /*73f0*/  UIADD3.X UR9, UPT, UPT, URZ, UR53, URZ, UP0, !UPT ;  /* 0x00000035ff097290 */ /* 0x000fe200087fe4ff */
[----:B------:R-:W-:Y:S01]  /*7400*/  UMOV UR6, UR42 ;  /* 0x0000002a00067c82 */ /* 0x000fe20008000000 */
[----:B------:R-:W-:Y:S07]  /*7410*/  UMOV UR7, UR36 ;  /* 0x0000002400077c82 */ /* 0x000fee0008000000 */
[----:B------:R2:W-:Y:S01]  /*7420*/  UTMASTG.3D [UR4], [UR8] ;  /* 0x00000004080073b5 */ /* 0x0005e20008010000 */
[----:B------:R0:W-:Y:S01]  /*7430*/  UTMACMDFLUSH ;  /* 0x00000000000079b7 */ /* 0x0001e20000000000 */
[----:B--2---:R-:W-:Y:S04]  /*7440*/  DEPBAR.LE SB0, 0x1 ;  /* 0x000080400000791a */ /* 0x004fe80000000000 */
.L_x_109:
[----:B------:R-:W-:Y:S05]  /*7450*/  BSYNC.RECONVERGENT B0 ;  /* 0x0000000000007941 */ /* 0x000fea0003800200 */
.L_x_108:
        /* <DEDUP_REMOVED lines=15> */
.L_x_113:
[----:B------:R-:W-:Y:S05]  /*7550*/  BSYNC B0 ;  /* 0x0000000000007941 */ /* 0x000fea0003800000 */
.L_x_112:
[----:B------:R-:W-:Y:S01]  /*7560*/  ISETP.NE.AND P0, PT, R116, RZ, PT ;  /* 0x000000ff7400720c */ /* 0x000fe20003f05270 */
[----:B------:R-:W-:Y:S11]  /*7570*/  VIADD R105, R105, 0x1 ;  /* 0x0000000169697836 */ /* 0x000ff60000000000 */
[----:B------:R-:W-:Y:S01]  /*7580*/  @!UPT UIADD3 URZ, UPT, UPT, URZ, URZ, URZ ;  /* 0x000000fffffff290 */ /* 0x000fe2000fffe0ff */
[----:B------:R3:W4:Y:S04]  /*7590*/  @P0 LDS.128 R84, [R2+0x210] ;  /* 0x0002100002540984 */ /* 0x0007280000000c00 */
[----:B------:R1:W1:Y:S01]  /*75a0*/  @P0 LDS.128 R80, [R3+UR49+0x200] ;  /* 0x0002003103500984 */ /* 0x0002620008000c00 */
        /* <DEDUP_REMOVED lines=14> */
.L_x_111:
[----:B------:R-:W-:Y:S05]  /*7690*/  BSYNC B1 ;  /* 0x0000000000017941 */ /* 0x000fea0003800000 */
.L_x_110:
[----:B------:R-:W-:Y:S05]  /*76a0*/  VIADD R0, R48, 0x80 ;  /* 0x0000008030007836 */ /* 0x000fea0000000000 */
[----:B------:R-:W-:Y:S04]  /*76b0*/  SHF.R.U32.HI R0, RZ, 0x15, R0 ;  /* 0x00000015ff007819 */ /* 0x000fe80000011600 */
[----:B------:R-:W-:Y:S11]  /*76c0*/  LOP3.LUT P0, RZ, R0, 0x3, R101, 0x48, !PT ;  /* 0x0000000300ff7812 */ /* 0x000ff60007804865 */
[----:B------:R-:W-:Y:S02]  /*76d0*/  @!UPT UIADD3 URZ, UPT, UPT, URZ, URZ, URZ ;  /* 0x000000fffffff290 */ /* 0x000fe4000fffe0ff */
[----:B------:R-:W-:Y:S05]  /*76e0*/  @!P0 BRA `(.L_x_115) ;  /* 0x0000000000408947 */ /* 0x000fea0003800000 */
[----:B------:R-:W2:Y:S01]  /*76f0*/  LDCU.64 UR8, c[0x4][0x78] ;  /* 0x01000f00ff0877ac */ /* 0x000ea20008000a00 */
[----:B------:R-:W-:Y:S01]  /*7700*/  MOV R3, 0x0 ;  /* 0x0000000000037802 */ /* 0x000fe20000000f00 */
[----:B-1----:R-:W-:Y:S02]  /*7710*/  HFMA2 R12, -RZ, RZ, 0, 5.9604644775390625e-08 ;  /* 0x00000001ff0c7431 */ /* 0x002fe400000001ff */
[----:B------:R-:W-:Y:S02]  /*7720*/  IMAD.MOV.U32 R8, RZ, RZ, 0x192 ;  /* 0x00000192ff087424 */ /* 0x000fe400078e00ff */
[----:B------:R-:W-:Y:S01]  /*7730*/  IMAD.MOV.U32 R13, RZ, RZ, RZ ;  /* 0x000000ffff0d7224 */ /* 0x000fe200078e00ff */
[----:B------:R-:W1:Y:S01]  /*7740*/  LDCU.64 UR6, c[0x4][0x80] ;  /* 0x01001000ff0677ac */ /* 0x000e620008000a00 */
[----:B------:R-:W3:Y:S01]  /*7750*/  LDC.64 R2, c[0x4][R3] ;  /* 0x0100000003027b82 */ /* 0x000ee20000000a00 */
[----:B------:R-:W4:Y:S01]  /*7760*/  LDCU.64 UR4, c[0x4][0x18] ;  /* 0x01000300ff0477ac */ /* 0x000f220008000a00 */
[----:B--2---:R-:W-:Y:S01]  /*7770*/  MOV R5, UR9 ;  /* 0x0000000900057c02 */ /* 0x004fe20008000f00 */
[----:B------:R-:W-:Y:S01]  /*7780*/  IMAD.U32 R4, RZ, RZ, UR8 ;  /* 0x00000008ff047e24 */ /* 0x000fe2000f8e00ff */
[----:B-1----:R-:W-:Y:S01]  /*7790*/  MOV R7, UR7 ;  /* 0x0000000700077c02 */ /* 0x002fe20008000f00 */
[----:B------:R-:W-:Y:S01]  /*77a0*/  IMAD.U32 R6, RZ, RZ, UR6 ;  /* 0x00000006ff067e24 */ /* 0x000fe2000f8e00ff */
[----:B----4-:R-:W-:Y:S01]  /*77b0*/  MOV R11, UR5 ;  /* 0x00000005000b7c02 */ /* 0x010fe20008000f00 */
[----:B------:R-:W-:Y:S02]  /*77c0*/  IMAD.U32 R10, RZ, RZ, UR4 ;  /* 0x00000004ff0a7e24 */ /* 0x000fe4000f8e00ff */
[----:B------:R-:W-:Y:S07]  /*77d0*/  LEPC R20, `(.L_x_115) ;  /* 0x000000001014794e */ /* 0x000fee0000000000 */
[----:B---3--:R-:W-:Y:S05]  /*77e0*/  CALL.ABS.NOINC R2 ;  /* 0x0000000002007343 */ /* 0x008fea0003c00000 */
.L_x_115:
        /* <DEDUP_REMOVED lines=148> */
[----:B------:R-:W-:Y:S02]  /*8130*/  UIADD3 UR8, UP0, UPT, UR52, 0x680, URZ ;  /* 0x0000068034087890 */ /* 0x000fe4000ff1e0ff */
[----:B------:R-:W-:Y:S02]  /*8140*/  UIADD3 UR5, UPT, UPT, UR41, 0x80, URZ ;  /* 0x0000008029057890 */ /* 0x000fe4000fffe0ff */
[----:B------:R-:W-:Y:S01]  /*8150*/  MOV R109, UR10 ;  /* 0x0000000a006d7c02 */ /* 0x000fe20008000f00 */
[----:B------:R-:W-:Y:S01]  /*8160*/  UIADD3.X UR9, UPT, UPT, URZ, UR53, URZ, UP0, !UPT ;  /* 0x00000035ff097290 */ /* 0x000fe200087fe4ff */
[----:B------:R-:W-:Y:S02]  /*8170*/  UMOV UR6, UR42 ;  /* 0x0000002a00067c82 */ /* 0x000fe40008000000 */
[----:B------:R-:W-:Y:S01]  /*8180*/  R2UR UR4, R109 ;  /* 0x000000006d0472ca */ /* 0x000fe200000e0000 */
[----:B------:R-:W-:Y:S11]  /*8190*/  UMOV UR7, UR36 ;  /* 0x0000002400077c82 */ /* 0x000ff60008000000 */
[----:B------:R-:W-:Y:S01]  /*81a0*/  @!UPT UIADD3 URZ, UPT, UPT, URZ, URZ, URZ ;  /* 0x000000fffffff290 */ /* 0x000fe2000fffe0ff */
[----:B------:R2:W-:Y:S01]  /*81b0*/  UTMASTG.3D [UR4], [UR8] ;  /* 0x00000004080073b5 */ /* 0x0005e20008010000 */
[----:B------:R0:W-:Y:S01]  /*81c0*/  UTMACMDFLUSH ;  /* 0x00000000000079b7 */ /* 0x0001e20000000000 */
[----:B--2---:R-:W-:Y:S04]  /*81d0*/  DEPBAR.LE SB0, 0x1 ;  /* 0x000080400000791a */ /* 0x004fe80000000000 */
.L_x_117:
[----:B------:R-:W-:Y:S05]  /*81e0*/  BSYNC.RECONVERGENT B0 ;  /* 0x0000000000007941 */ /* 0x000fea0003800200 */
.L_x_116:
        /* <DEDUP_REMOVED lines=15> */
.L_x_121:
[----:B------:R-:W-:Y:S05]  /*82e0*/  BSYNC B0 ;  /* 0x0000000000007941 */ /* 0x000fea0003800000 */
.L_x_120:
        /* <DEDUP_REMOVED lines=19> */
.L_x_119:
[----:B------:R-:W-:Y:S05]  /*8420*/  BSYNC B1 ;  /* 0x0000000000017941 */ /* 0x000fea0003800000 */
.L_x_118:
        /* <DEDUP_REMOVED lines=21> */
.L_x_123:
[----:B------:R-:W-:Y:S01]  /*8580*/  ISETP.NE.AND P0, PT, R110, RZ, PT ;  /* 0x000000ff6e00720c */ /* 0x000fe20003f05270 */
[----:B------:R-:W-:Y:S05]  /*8590*/  WARPSYNC.ALL ;  /* 0x0000000000007948 */ /* 0x000fea0003800000 */
[----:B------:R-:W-:Y:S01]  /*85a0*/  R2UR UR4, R48 ;  /* 0x00000000300472ca */ /* 0x000fe200000e0000 */
[----:B------:R-:W-:Y:S01]  /*85b0*/  BSSY.RECONVERGENT B0, `(.L_x_124) ;  /* 0x000009c000007945 */ /* 0x000fe20003800200 */
[-C--:B------:R-:W-:Y:S02]  /*85c0*/  F2FP.F16.E5M2.UNPACK_B R2, R80.reuse ;  /* 0x00000050ff02723e */ /* 0x080fe400020004ff */
[----:B------:R-:W-:Y:S02]  /*85d0*/  F2FP.F16.E5M2.UNPACK_B R80, R80.H1 ;  /* 0x00000050ff50723e */ /* 0x000fe400030004ff */
[-C--:B------:R-:W-:Y:S01]  /*85e0*/  F2FP.F16.E5M2.UNPACK_B R51, R81.reuse ;  /* 0x00000051ff33723e */ /* 0x080fe200020004ff */
[--C-:B------:R-:W-:Y:S01]  /*85f0*/  HADD2.F32 R0, -RZ, R2.reuse.H0_H0 ;  /* 0x20000002ff007230 */ /* 0x100fe20000004100 */
[----:B------:R-:W-:Y:S01]  /*8600*/  F2FP.F16.E5M2.UNPACK_B R81, R81.H1 ;  /* 0x00000051ff51723e */ /* 0x000fe200030004ff */
[----:B------:R-:W-:Y:S01]  /*8610*/  HADD2.F32 R2, -RZ, R2.H1_H1 ;  /* 0x30000002ff027230 */ /* 0x000fe20000004100 */
[-C--:B------:R-:W-:Y:S01]  /*8620*/  F2FP.F16.E5M2.UNPACK_B R55, R82.reuse ;  /* 0x00000052ff37723e */ /* 0x080fe200020004ff */
[--C-:B------:R-:W-:Y:S01]  /*8630*/  HADD2.F32 R3, -RZ, R80.reuse.H0_H0 ;  /* 0x20000050ff037230 */ /* 0x100fe20000004100 */
[----:B------:R-:W-:Y:S01]  /*8640*/  F2FP.F16.E5M2.UNPACK_B R82, R82.H1 ;  /* 0x00000052ff52723e */ /* 0x000fe200030004ff */
[----:B-1----:R-:W-:Y:S01]  /*8650*/  LDTM.16dp32bit_t0_t15.x32 R4, tmem[UR4+0xc0] ;  /* 0x0000c004000479ee */ /* 0x002fe20008a80000 */
[----:B------:R-:W1:Y:S01]  /*8660*/  LDTM.16dp32bit_t16_t31.x32 R4, tmem[UR4+0xe0] ;  /* 0x0000e004000479ee */ /* 0x000e620008aa0000 */
[----:B------:R-:W-:Y:S01]  /*8670*/  NOP ;  /* 0x0000000000007918 */ /* 0x000fe20000000000 */
[--C-:B------:R-:W-:Y:S01]  /*8680*/  HADD2.F32 R50, -RZ, R51.reuse.H0_H0 ;  /* 0x20000033ff327230 */ /* 0x100fe20000004100 */
[----:B------:R-:W-:Y:S01]  /*8690*/  R2UR UR5, R113 ;  /* 0x00000000710572ca */ /* 0x000fe200000e0000 */
[----:B------:R-:W-:Y:S01]  /*86a0*/  HADD2.F32 R51, -RZ, R51.H1_H1 ;  /* 0x30000033ff337230 */ /* 0x000fe20000004100 */
[----:B------:R-:W-:Y:S01]  /*86b0*/  F2FP.F16.E5M2.UNPACK_B R59, R83 ;  /* 0x00000053ff3b723e */ /* 0x000fe200020004ff */
[--C-:B------:R-:W-:Y:S01]  /*86c0*/  HADD2.F32 R54, -RZ, R55.reuse.H0_H0 ;  /* 0x20000037ff367230 */ /* 0x100fe20000004100 */
[----:B------:R-:W-:Y:S01]  /*86d0*/  F2FP.F16.E5M2.UNPACK_B R63, R84 ;  /* 0x00000054ff3f723e */ /* 0x000fe200020004ff */
[----:B------:R-:W-:Y:S01]  /*86e0*/  HADD2.F32 R55, -RZ, R55.H1_H1 ;  /* 0x30000037ff377230 */ /* 0x000fe20000004100 */
[----:B------:R-:W-:Y:S01]  /*86f0*/  F2FP.F16.E5M2.UNPACK_B R67, R85 ;  /* 0x00000055ff43723e */ /* 0x000fe200020004ff */
[--C-:B------:R-:W-:Y:S01]  /*8700*/  HADD2.F32 R58, -RZ, R59.reuse.H0_H0 ;  /* 0x2000003bff3a7230 */ /* 0x100fe20000004100 */
[----:B------:R-:W-:Y:S01]  /*8710*/  F2FP.F16.E5M2.UNPACK_B R71, R86 ;  /* 0x00000056ff47723e */ /* 0x000fe200020004ff */
[----:B------:R-:W-:Y:S01]  /*8720*/  HADD2.F32 R59, -RZ, R59.H1_H1 ;  /* 0x3000003bff3b7230 */ /* 0x000fe20000004100 */
[----:B------:R-:W-:Y:S01]  /*8730*/  F2FP.F16.E5M2.UNPACK_B R74, R87 ;  /* 0x00000057ff4a723e */ /* 0x000fe200020004ff */
[--C-:B------:R-:W-:Y:S01]  /*8740*/  HADD2.F32 R62, -RZ, R63.reuse.H0_H0 ;  /* 0x2000003fff3e7230 */ /* 0x100fe20000004100 */
[----:B------:R-:W-:Y:S01]  /*8750*/  F2FP.F16.E5M2.UNPACK_B R83, R83.H1 ;  /* 0x00000053ff53723e */ /* 0x000fe200030004ff */
[----:B------:R-:W-:Y:S01]  /*8760*/  UIADD3 UR5, UPT, UPT, UR5, 0xf0, URZ ;  /* 0x000000f005057890 */ /* 0x000fe2000fffe0ff */
[----:B------:R-:W-:Y:S01]  /*8770*/  HADD2.F32 R63, -RZ, R63.H1_H1 ;  /* 0x3000003fff3f7230 */ /* 0x000fe20000004100 */
[----:B------:R-:W-:Y:S01]  /*8780*/  F2FP.F16.E5M2.UNPACK_B R84, R84.H1 ;  /* 0x00000054ff54723e */ /* 0x000fe200030004ff */
[--C-:B------:R-:W-:Y:S01]  /*8790*/  HADD2.F32 R66, -RZ, R67.reuse.H0_H0 ;  /* 0x20000043ff427230 */ /* 0x100fe20000004100 */
[----:B------:R-:W-:Y:S01]  /*87a0*/  UPRMT UR5, UR37, 0x654, UR5 ;  /* 0x0000065425057896 */ /* 0x000fe20008000005 */
[----:B------:R-:W-:Y:S01]  /*87b0*/  HADD2.F32 R67, -RZ, R67.H1_H1 ;  /* 0x30000043ff437230 */ /* 0x000fe20000004100 */
[----:B------:R-:W-:Y:S01]  /*87c0*/  F2FP.F16.E5M2.UNPACK_B R85, R85.H1 ;  /* 0x00000055ff55723e */ /* 0x000fe200030004ff */
[--C-:B------:R-:W-:Y:S02]  /*87d0*/  HADD2.F32 R70, -RZ, R71.reuse.H0_H0 ;  /* 0x20000047ff467230 */ /* 0x100fe40000004100 */
[C---:B-1----:R-:W-:Y:S01]  /*87e0*/  FMUL R4, R47.reuse, R4 ;  /* 0x000000042f047220 */ /* 0x042fe20000400000 */
[C---:B------:R-:W-:Y:S01]  /*87f0*/  FMUL R5, R47.reuse, R5 ;  /* 0x000000052f057220 */ /* 0x040fe20000400000 */
[C---:B------:R-:W-:Y:S01]  /*8800*/  FMUL R8, R47.reuse, R8 ;  /* 0x000000082f087220 */ /* 0x040fe20000400000 */
[----:B------:R-:W-:Y:S01]  /*8810*/  FMUL R9, R47, R9 ;  /* 0x000000092f097220 */ /* 0x000fe20000400000 */
[C---:B------:R-:W-:Y:S01]  /*8820*/  FFMA R4, R49.reuse, R0, R4 ;  /* 0x0000000031047223 */ /* 0x040fe20000000004 */
[----:B------:R-:W-:Y:S01]  /*8830*/  SYNCS.ARRIVE.TRANS64.RED.A1T0 RZ, [UR5], RZ ;  /* 0x000000ffffff79a7 */ /* 0x000fe20008100405 */
        /* <DEDUP_REMOVED lines=8> */
[----:B------:R-:W-:Y:S02]  /*88c0*/  HADD2.F32 R71, -RZ, R71.H1_H1 ;  /* 0x30000047ff477230 */ /* 0x000fe40000004100 */
[C---:B------:R-:W-:Y:S01]  /*88d0*/  FMUL R25, R47.reuse, R30 ;  /* 0x0000001e2f197220 */ /* 0x040fe20000400000 */
[C---:B------:R-:W-:Y:S01]  /*88e0*/  FMUL R30, R47.reuse, R35 ;  /* 0x000000232f1e7220 */ /* 0x040fe20000400000 */
[----:B------:R-:W-:Y:S02]  /*88f0*/  HADD2.F32 R48, -RZ, R80.H1_H1 ;  /* 0x30000050ff307230 */ /* 0x000fe40000004100 */
[C---:B------:R-:W-:Y:S01]  /*8900*/  FMUL R6, R47.reuse, R6 ;  /* 0x000000062f067220 */ /* 0x040fe20000400000 */
[C---:B------:R-:W-:Y:S01]  /*8910*/  FMUL R7, R47.reuse, R7 ;  /* 0x000000072f077220 */ /* 0x040fe20000400000 */
[--C-:B------:R-:W-:Y:S02]  /*8920*/  HADD2.F32 R52, -RZ, R81.reuse.H0_H0 ;  /* 0x20000051ff347230 */ /* 0x100fe40000004100 */
[----:B------:R-:W-:Y:S01]  /*8930*/  FMUL R10, R47, R10 ;  /* 0x0000000a2f0a7220 */ /* 0x000fe20000400000 */
[C---:B------:R-:W-:Y:S01]  /*8940*/  FFMA R6, R49.reuse, R3, R6 ;  /* 0x0000000331067223 */ /* 0x040fe20000000006 */
[----:B------:R-:W-:Y:S02]  /*8950*/  HADD2.F32 R53, -RZ, R81.H1_H1 ;  /* 0x30000051ff357230 */ /* 0x000fe40000004100 */
[C---:B------:R-:W-:Y:S01]  /*8960*/  FFMA R7, R49.reuse, R48, R7 ;  /* 0x0000003031077223 */ /* 0x040fe20000000007 */
[C---:B------:R-:W-:Y:S01]  /*8970*/  FFMA R8, R49.reuse, R50, R8 ;  /* 0x0000003231087223 */ /* 0x040fe20000000008 */
[C---:B------:R-:W-:Y:S01]  /*8980*/  FFMA R9, R49.reuse, R51, R9 ;  /* 0x0000003331097223 */ /* 0x040fe20000000009 */
[----:B------:R-:W-:Y:S01]  /*8990*/  FFMA R10, R49, R52, R10 ;  /* 0x00000034310a7223 */ /* 0x000fe2000000000a */
[--C-:B------:R-:W-:Y:S01]  /*89a0*/  HADD2.F32 R48, -RZ, R74.reuse.H0_H0 ;  /* 0x2000004aff307230 */ /* 0x100fe20000004100 */
[----:B------:R-:W-:Y:S01]  /*89b0*/  F2FP.SATFINITE.E5M2.F32.PACK_AB_MERGE_C R77, R7, R6, RZ ;  /* 0x00000006074d723e */ /* 0x000fe200048060ff */
[C---:B------:R-:W-:Y:S01]  /*89c0*/  FMUL R7, R47.reuse, R24 ;  /* 0x000000182f077220 */ /* 0x040fe20000400000 */
[C---:B------:R-:W-:Y:S01]  /*89d0*/  FMUL R24, R47.reuse, R29 ;  /* 0x0000001d2f187220 */ /* 0x040fe20000400000 */
[C---:B------:R-:W-:Y:S01]  /*89e0*/  FMUL R29, R47.reuse, R34 ;  /* 0x000000222f1d7220 */ /* 0x040fe20000400000 */
[----:B------:R-:W-:Y:S02]  /*89f0*/  HADD2.F32 R74, -RZ, R74.H1_H1 ;  /* 0x3000004aff4a7230 */ /* 0x000fe40000004100 */
[C---:B------:R-:W-:Y:S01]  /*8a00*/  FMUL R11, R47.reuse, R11 ;  /* 0x0000000b2f0b7220 */ /* 0x040fe20000400000 */
[--C-:B------:R-:W-:Y:S02]  /*8a10*/  HADD2.F32 R56, -RZ, R82.reuse.H0_H0 ;  /* 0x20000052ff387230 */ /* 0x100fe40000004100 */
[----:B------:R-:W-:Y:S01]  /*8a20*/  FMUL R14, R47, R14 ;  /* 0x0000000e2f0e7220 */ /* 0x000fe20000400000 */
[----:B------:R-:W-:Y:S02]  /*8a30*/  HADD2.F32 R57, -RZ, R82.H1_H1 ;  /* 0x30000052ff397230 */ /* 0x000fe40000004100 */
[C---:B------:R-:W-:Y:S01]  /*8a40*/  FFMA R11, R49.reuse, R53, R11 ;  /* 0x00000035310b7223 */ /* 0x040fe2000000000b */
[----:B------:R-:W-:Y:S01]  /*8a50*/  F2FP.F16.E5M2.UNPACK_B R86, R86.H1 ;  /* 0x00000056ff56723e */ /* 0x000fe200030004ff */
[C---:B------:R-:W-:Y:S01]  /*8a60*/  FFMA R12, R49.reuse, R54, R12 ;  /* 0x00000036310c7223 */ /* 0x040fe2000000000c */
[C---:B------:R-:W-:Y:S01]  /*8a70*/  FFMA R13, R49.reuse, R55, R13 ;  /* 0x00000037310d7223 */ /* 0x040fe2000000000d */
[----:B------:R-:W-:Y:S01]  /*8a80*/  F2FP.F16.E5M2.UNPACK_B R87, R87.H1 ;  /* 0x00000057ff57723e */ /* 0x000fe200030004ff */
[----:B------:R-:W-:Y:S01]  /*8a90*/  FFMA R14, R49, R56, R14 ;  /* 0x00000038310e7223 */ /* 0x000fe2000000000e */
[----:B------:R-:W-:Y:S01]  /*8aa0*/  F2FP.SATFINITE.E5M2.F32.PACK_AB_MERGE_C R10, R11, R10, RZ ;  /* 0x0000000a0b0a723e */ /* 0x000fe200048060ff */
[C---:B------:R-:W-:Y:S01]  /*8ab0*/  FMUL R15, R47.reuse, R15 ;  /* 0x0000000f2f0f7220 */ /* 0x040fe20000400000 */
[--C-:B------:R-:W-:Y:S02]  /*8ac0*/  HADD2.F32 R60, -RZ, R83.reuse.H0_H0 ;  /* 0x20000053ff3c7230 */ /* 0x100fe40000004100 */
[----:B------:R-:W-:Y:S01]  /*8ad0*/  FMUL R18, R47, R18 ;  /* 0x000000122f127220 */ /* 0x000fe20000400000 */
[----:B------:R-:W-:Y:S02]  /*8ae0*/  HADD2.F32 R61, -RZ, R83.H1_H1 ;  /* 0x30000053ff3d7230 */ /* 0x000fe40000004100 */
[----:B------:R-:W-:Y:S01]  /*8af0*/  FFMA R15, R49, R57, R15 ;  /* 0x00000039310f7223 */ /* 0x000fe2000000000f */
[----:B------:R-:W-:Y:S01]  /*8b00*/  IADD3 R45, PT, PT, R45, 0x1, RZ ;  /* 0x000000012d2d7810 */ /* 0x000fe20007ffe0ff */
[C---:B------:R-:W-:Y:S01]  /*8b10*/  FFMA R16, R49.reuse, R58, R16 ;  /* 0x0000003a31107223 */ /* 0x040fe20000000010 */
        /* <DEDUP_REMOVED lines=8> */
[C---:B------:R-:W-:Y:S01]  /*8ba0*/  FFMA R0, R49.reuse, R62, R0 ;  /* 0x0000003e31007223 */ /* 0x040fe20000000000 */
[C---:B------:R-:W-:Y:S01]  /*8bb0*/  FFMA R2, R49.reuse, R63, R2 ;  /* 0x0000003f31027223 */ /* 0x040fe20000000002 */
[--C-:B------:R-:W-:Y:S02]  /*8bc0*/  HADD2.F32 R68, -RZ, R85.reuse.H0_H0 ;  /* 0x20000055ff447230 */ /* 0x100fe40000004100 */
[----:B------:R-:W-:Y:S01]  /*8bd0*/  FFMA R3, R49, R64, R3 ;  /* 0x0000004031037223 */ /* 0x000fe20000000003 */
[----:B------:R-:W-:Y:S02]  /*8be0*/  HADD2.F32 R69, -RZ, R85.H1_H1 ;  /* 0x30000055ff457230 */ /* 0x000fe40000004100 */
[C---:B------:R-:W-:Y:S01]  /*8bf0*/  FMUL R21, R47.reuse, R26 ;  /* 0x0000001a2f157220 */ /* 0x040fe20000400000 */
[----:B------:R-:W-:Y:S01]  /*8c00*/  FMUL R22, R47, R27 ;  /* 0x0000001b2f167220 */ /* 0x000fe20000400000 */
[C---:B------:R-:W-:Y:S01]  /*8c10*/  FFMA R6, R49.reuse, R65, R6 ;  /* 0x0000004131067223 */ /* 0x040fe20000000006 */
[----:B------:R-:W-:Y:S01]  /*8c20*/  FFMA R7, R49, R66, R7 ;  /* 0x0000004231077223 */ /* 0x000fe20000000007 */
[----:B------:R-:W-:Y:S01]  /*8c30*/  FMUL R23, R47, R28 ;  /* 0x0000001c2f177220 */ /* 0x000fe20000400000 */
[C---:B------:R-:W-:Y:S01]  /*8c40*/  FFMA R20, R49.reuse, R67, R20 ;  /* 0x0000004331147223 */ /* 0x040fe20000000014 */
[--C-:B------:R-:W-:Y:S02]  /*8c50*/  HADD2.F32 R72, -RZ, R86.reuse.H0_H0 ;  /* 0x20000056ff487230 */ /* 0x100fe40000004100 */
[C---:B------:R-:W-:Y:S01]  /*8c60*/  FFMA R21, R49.reuse, R68, R21 ;  /* 0x0000004431157223 */ /* 0x040fe20000000015 */
[----:B------:R-:W-:Y:S02]  /*8c70*/  HADD2.F32 R73, -RZ, R86.H1_H1 ;  /* 0x30000056ff497230 */ /* 0x000fe40000004100 */
[----:B------:R-:W-:Y:S01]  /*8c80*/  FFMA R22, R49, R69, R22 ;  /* 0x0000004531167223 */ /* 0x000fe20000000016 */
[C---:B------:R-:W-:Y:S01]  /*8c90*/  FMUL R26, R47.reuse, R31 ;  /* 0x0000001f2f1a7220 */ /* 0x040fe20000400000 */
[----:B------:R-:W-:Y:S01]  /*8ca0*/  FMUL R27, R47, R32 ;  /* 0x000000202f1b7220 */ /* 0x000fe20000400000 */
[----:B------:R-:W-:Y:S01]  /*8cb0*/  FFMA R23, R49, R70, R23 ;  /* 0x0000004631177223 */ /* 0x000fe20000000017 */
[----:B------:R-:W-:Y:S01]  /*8cc0*/  FMUL R28, R47, R33 ;  /* 0x000000212f1c7220 */ /* 0x000fe20000400000 */
[C---:B------:R-:W-:Y:S01]  /*8cd0*/  FFMA R24, R49.reuse, R71, R24 ;  /* 0x0000004731187223 */ /* 0x040fe20000000018 */
[--C-:B------:R-:W-:Y:S02]  /*8ce0*/  HADD2.F32 R75, -RZ, R87.reuse.H0_H0 ;  /* 0x20000057ff4b7230 */ /* 0x100fe40000004100 */
[C---:B------:R-:W-:Y:S01]  /*8cf0*/  FFMA R25, R49.reuse, R72, R25 ;  /* 0x0000004831197223 */ /* 0x040fe20000000019 */
[----:B------:R-:W-:Y:S02]  /*8d00*/  HADD2.F32 R76, -RZ, R87.H1_H1 ;  /* 0x30000057ff4c7230 */ /* 0x000fe40000004100 */
[----:B------:R-:W-:Y:S01]  /*8d10*/  FFMA R26, R49, R73, R26 ;  /* 0x00000049311a7223 */ /* 0x000fe2000000001a */
[----:B------:R-:W-:Y:S01]  /*8d20*/  F2FP.SATFINITE.E5M2.F32.PACK_AB_MERGE_C R14, R15, R14, RZ ;  /* 0x0000000e0f0e723e */ /* 0x000fe200048060ff */
[----:B------:R-:W-:Y:S01]  /*8d30*/  FFMA R27, R49, R48, R27 ;  /* 0x00000030311b7223 */ /* 0x000fe2000000001b */
[----:B------:R-:W-:Y:S01]  /*8d40*/  F2FP.SATFINITE.E5M2.F32.PACK_AB_MERGE_C R18, R19, R18, RZ ;  /* 0x000000121312723e */ /* 0x000fe200048060ff */
[C---:B------:R-:W-:Y:S01]  /*8d50*/  FFMA R28, R49.reuse, R74, R28 ;  /* 0x0000004a311c7223 */ /* 0x040fe2000000001c */
[C---:B------:R-:W-:Y:S01]  /*8d60*/  FFMA R29, R49.reuse, R75, R29 ;  /* 0x0000004b311d7223 */ /* 0x040fe2000000001d */
[----:B------:R-:W-:Y:S01]  /*8d70*/  FFMA R30, R49, R76, R30 ;  /* 0x0000004c311e7223 */ /* 0x000fe2000000001e */
[----:B------:R-:W-:Y:S02]  /*8d80*/  F2FP.SATFINITE.E5M2.F32.PACK_AB_MERGE_C R32, R5, R4, R77 ;  /* 0x000000040520723e */ /* 0x000fe4000480604d */
[----:B------:R-:W-:Y:S02]  /*8d90*/  F2FP.SATFINITE.E5M2.F32.PACK_AB_MERGE_C R33, R9, R8, R10 ;  /* 0x000000080921723e */ /* 0x000fe4000480600a */
        /* <DEDUP_REMOVED lines=10> */
[----:B------:R-:W-:Y:S05]  /*8e40*/  F2FP.SATFINITE.E5M2.F32.PACK_AB_MERGE_C R7, R28, R27, R29 ;  /* 0x0000001b1c07723e */ /* 0x000fea000480601d */
        /* <DEDUP_REMOVED lines=18> */
.L_x_125:
[----:B------:R-:W-:Y:S05]  /*8f70*/  BSYNC.RECONVERGENT B0 ;  /* 0x0000000000007941 */ /* 0x000fea0003800200 */
.L_x_124:
[----:B------:R-:W-:Y:S01]  /*8f80*/  BAR.SYNC.DEFER_BLOCKING 0x1, 0x80 ;  /* 0x0042000000007b1d */ /* 0x000fe20000010000 */
[----:B------:R-:W-:Y:S01]  /*8f90*/  ISETP.NE.AND P2, PT, R111, RZ, PT ;  /* 0x000000ff6f00720c */ /* 0x000fe20003f45270 */
[----:B------:R-:W-:Y:S01]  /*8fa0*/  IMAD.IADD R14, R43, 0x1, R94 ;  /* 0x000000012b0e7824 */ /* 0x000fe200078e025e */
[----:B------:R-:W-:Y:S01]  /*8fb0*/  ISETP.NE.AND P0, PT, R112, 0x2, PT ;  /* 0x000000027000780c */ /* 0x000fe20003f05270 */
[----:B------:R-:W-:Y:S01]  /*8fc0*/  IMAD.IADD R15, R44, 0x1, R95 ;  /* 0x000000012c0f7824 */ /* 0x000fe200078e025f */
[----:B------:R-:W-:Y:S02]  /*8fd0*/  ISETP.NE.AND P1, PT, R45, 0x4, PT ;  /* 0x000000042d00780c */ /* 0x000fe40003f25270 */
[----:B------:R-:W-:Y:S02]  /*8fe0*/  SEL R2, RZ, 0x1, P0 ;  /* 0x00000001ff027807 */ /* 0x000fe40000000000 */
[----:B------:R-:W-:Y:S02]  /*8ff0*/  SEL R0, RZ, 0x1, P1 ;  /* 0x00000001ff007807 */ /* 0x000fe40000800000 */
[----:B------:R-:W-:Y:S02]  /*9000*/  LOP3.LUT R106, R106, R2, RZ, 0x3c, !PT ;  /* 0x000000026a6a7212 */ /* 0x000fe400078e3cff */
[----:B------:R-:W-:Y:S02]  /*9010*/  LOP3.LUT R107, R107, R0, RZ, 0x3c, !PT ;  /* 0x000000006b6b7212 */ /* 0x000fe400078e3cff */
[----:B------:R-:W-:Y:S02]  /*9020*/  @P2 R2UR UR36, R103 ;  /* 0x00000000672422ca */ /* 0x000fe400000e0000 */
[----:B------:R-:W-:Y:S02]  /*9030*/  SEL R112, R112, RZ, P0 ;  /* 0x000000ff70707207 */ /* 0x000fe40000000000 */
[----:B------:R-:W-:Y:S01]  /*9040*/  SEL R45, R45, RZ, P1 ;  /* 0x000000ff2d2d7207 */ /* 0x000fe20000800000 */
[----:B------:R-:W-:Y:S10]  /*9050*/  @P2 BRA `(.L_x_126) ;  /* 0xffffffbc00382947 */ /* 0x000ff4000383ffff */
[----:B------:R-:W-:Y:S05]  /*9060*/  EXIT ;  /* 0x000000000000794d */ /* 0x000fea0003800000 */
.L_x_19:
[----:B--2---:R2:W1:Y:S02]  /*9070*/  SYNCS.PHASECHK.TRANS64.TRYWAIT P0, [R2+URZ+0x120], R3 ;  /* 0x00012003020075a7 */ /* 0x00446400080011ff */
[----:B-1----:R-:W-:Y:S05]  /*9080*/  @!P0 NANOSLEEP.SYNCS 0x989680 ;  /* 0x009896800000895d */ /* 0x002fea0003900000 */
[----:B------:R-:W1:Y:S02]  /*9090*/  @!P0 SYNCS.PHASECHK.TRANS64 P0, [R2+URZ+0x120], R3 ;  /* 0x00012003020085a7 */ /* 0x000e6400080010ff */
[----:B-1----:R-:W-:Y:S05]  /*90a0*/  @!P0 BRA `(.L_x_19) ;  /* 0xfffffffc00f08947 */ /* 0x002fea000383ffff */
[----:B------:R-:W-:Y:S05]  /*90b0*/  BRA `(.L_x_127) ;  /* 0xffffff8400587947 */ /* 0x000fea000383ffff */
.L_x_22:
[----:B-1----:R-:W-:-:S07]  /*90c0*/  MOV R2, UR33 ;  /* 0x0000002100027c02 */ /* 0x002fce0008000f00 */
.L_x_128:
[----:B-1----:R1:W2:Y:S02]  /*90d0*/  SYNCS.PHASECHK.TRANS64.TRYWAIT P0, [R2+URZ+0x30], R4 ;  /* 0x00003004020075a7 */ /* 0x0022a400080011ff */
[----:B--2---:R-:W-:Y:S05]  /*90e0*/  @!P0 NANOSLEEP.SYNCS 0x989680 ;  /* 0x009896800000895d */ /* 0x004fea0003900000 */
[----:B------:R-:W2:Y:S02]  /*90f0*/  @!P0 SYNCS.PHASECHK.TRANS64 P0, [R2+URZ+0x30], R4 ;  /* 0x00003004020085a7 */ /* 0x000ea400080010ff */
[----:B--2---:R-:W-:Y:S05]  /*9100*/  @!P0 BRA `(.L_x_128) ;  /* 0xfffffffc00f08947 */ /* 0x004fea000383ffff */
[----:B------:R-:W-:Y:S05]  /*9110*/  BRA `(.L_x_21) ;  /* 0xffffff8400a87947 */ /* 0x000fea000383ffff */
.L_x_28:
[----:B-1----:R-:W-:-:S07]  /*9120*/  MOV R2, UR17 ;  /* 0x0000001100027c02 */ /* 0x002fce0008000f00 */
.L_x_129:
[----:B-1----:R1:W2:Y:S02]  /*9130*/  SYNCS.PHASECHK.TRANS64.TRYWAIT P0, [R2+URZ+0x30], R4 ;  /* 0x00003004020075a7 */ /* 0x0022a400080011ff */
[----:B--2---:R-:W-:Y:S05]  /*9140*/  @!P0 NANOSLEEP.SYNCS 0x989680 ;  /* 0x009896800000895d */ /* 0x004fea0003900000 */
[----:B------:R-:W2:Y:S02]  /*9150*/  @!P0 SYNCS.PHASECHK.TRANS64 P0, [R2+URZ+0x30], R4 ;  /* 0x00003004020085a7 */ /* 0x000ea400080010ff */
[----:B--2---:R-:W-:Y:S05]  /*9160*/  @!P0 BRA `(.L_x_129) ;  /* 0xfffffffc00f08947 */ /* 0x004fea000383ffff */
[----:B------:R-:W-:Y:S05]  /*9170*/  BRA `(.L_x_27) ;  /* 0xffffff8800507947 */ /* 0x000fea000383ffff */
.L_x_32:
[----:B-1----:R1:W2:Y:S02]  /*9180*/  SYNCS.PHASECHK.TRANS64.TRYWAIT P0, [R2+URZ+0xb0], R3 ;  /* 0x0000b003020075a7 */ /* 0x0022a400080011ff */
[----:B--2---:R-:W-:Y:S05]  /*9190*/  @!P0 NANOSLEEP.SYNCS 0x989680 ;  /* 0x009896800000895d */ /* 0x004fea0003900000 */
[----:B------:R-:W2:Y:S02]  /*91a0*/  @!P0 SYNCS.PHASECHK.TRANS64 P0, [R2+URZ+0xb0], R3 ;  /* 0x0000b003020085a7 */ /* 0x000ea400080010ff */
[----:B--2---:R-:W-:Y:S05]  /*91b0*/  @!P0 BRA `(.L_x_32) ;  /* 0xfffffffc00f08947 */ /* 0x004fea000383ffff */
[----:B------:R-:W-:Y:S05]  /*91c0*/  BRA `(.L_x_130) ;  /* 0xffffff8800e07947 */ /* 0x000fea000383ffff */
.L_x_36:
[----:B----4-:R-:W-:-:S07]  /*91d0*/  MOV R0, UR5 ;  /* 0x0000000500007c02 */ /* 0x010fce0008000f00 */
.L_x_131:
[----:B-1----:R1:W2:Y:S02]  /*91e0*/  SYNCS.PHASECHK.TRANS64.TRYWAIT P0, [R0+URZ], R2 ;  /* 0x00000002000075a7 */ /* 0x0022a400080011ff */
[----:B--2---:R-:W-:Y:S05]  /*91f0*/  @!P0 NANOSLEEP.SYNCS 0x989680 ;  /* 0x009896800000895d */ /* 0x004fea0003900000 */
[----:B------:R-:W2:Y:S02]  /*9200*/  @!P0 SYNCS.PHASECHK.TRANS64 P0, [R0+URZ], R2 ;  /* 0x00000002000085a7 */ /* 0x000ea400080010ff */
[----:B--2---:R-:W-:Y:S05]  /*9210*/  @!P0 BRA `(.L_x_131) ;  /* 0xfffffffc00f08947 */ /* 0x004fea000383ffff */
[----:B------:R-:W-:Y:S05]  /*9220*/  BRA `(.L_x_132) ;  /* 0xffffff9000507947 */ /* 0x000fea000383ffff */
.L_x_37:
[----:B----4-:R-:W-:-:S07]  /*9230*/  MOV R0, UR5 ;  /* 0x0000000500007c02 */ /* 0x010fce0008000f00 */
.L_x_133:
[----:B-1----:R1:W2:Y:S02]  /*9240*/  SYNCS.PHASECHK.TRANS64.TRYWAIT P0, [R0+URZ], R3 ;  /* 0x00000003000075a7 */ /* 0x0022a400080011ff */
[----:B--2---:R-:W-:Y:S05]  /*9250*/  @!P0 NANOSLEEP.SYNCS 0x989680 ;  /* 0x009896800000895d */ /* 0x004fea0003900000 */
[----:B------:R-:W2:Y:S02]  /*9260*/  @!P0 SYNCS.PHASECHK.TRANS64 P0, [R0+URZ], R3 ;  /* 0x00000003000085a7 */ /* 0x000ea400080010ff */
[----:B--2---:R-:W-:Y:S05]  /*9270*/  @!P0 BRA `(.L_x_133) ;  /* 0xfffffffc00f08947 */ /* 0x004fea000383ffff */
[----:B------:R-:W-:Y:S05]  /*9280*/  BRA `(.L_x_134) ;  /* 0xffffff90005c7947 */ /* 0x000fea000383ffff */
.L_x_38:
[----:B----4-:R-:W-:-:S07]  /*9290*/  MOV R0, UR5 ;  /* 0x0000000500007c02 */ /* 0x010fce0008000f00 */
.L_x_135:
[----:B-1----:R1:W2:Y:S02]  /*92a0*/  SYNCS.PHASECHK.TRANS64.TRYWAIT P0, [R0+URZ], R3 ;  /* 0x00000003000075a7 */ /* 0x0022a400080011ff */
[----:B--2---:R-:W-:Y:S05]  /*92b0*/  @!P0 NANOSLEEP.SYNCS 0x989680 ;  /* 0x009896800000895d */ /* 0x004fea0003900000 */
[----:B------:R-:W2:Y:S02]  /*92c0*/  @!P0 SYNCS.PHASECHK.TRANS64 P0, [R0+URZ], R3 ;  /* 0x00000003000085a7 */ /* 0x000ea400080010ff */
[----:B--2---:R-:W-:Y:S05]  /*92d0*/  @!P0 BRA `(.L_x_135) ;  /* 0xfffffffc00f08947 */ /* 0x004fea000383ffff */
[----:B------:R-:W-:Y:S05]  /*92e0*/  BRA `(.L_x_136) ;  /* 0xffffff9000687947 */ /* 0x000fea000383ffff */
.L_x_39:
[----:B----4-:R-:W-:-:S07]  /*92f0*/  MOV R0, UR5 ;  /* 0x0000000500007c02 */ /* 0x010fce0008000f00 */
.L_x_137:
[----:B-1----:R1:W2:Y:S02]  /*9300*/  SYNCS.PHASECHK.TRANS64.TRYWAIT P0, [R0+URZ], R3 ;  /* 0x00000003000075a7 */ /* 0x0022a400080011ff */
[----:B--2---:R-:W-:Y:S05]  /*9310*/  @!P0 NANOSLEEP.SYNCS 0x989680 ;  /* 0x009896800000895d */ /* 0x004fea0003900000 */
[----:B------:R-:W2:Y:S02]  /*9320*/  @!P0 SYNCS.PHASECHK.TRANS64 P0, [R0+URZ], R3 ;  /* 0x00000003000085a7 */ /* 0x000ea400080010ff */
[----:B--2---:R-:W-:Y:S05]  /*9330*/  @!P0 BRA `(.L_x_137) ;  /* 0xfffffffc00f08947 */ /* 0x004fea000383ffff */
[----:B------:R-:W-:Y:S05]  /*9340*/  BRA `(.L_x_138) ;  /* 0xffffff9000747947 */ /* 0x000fea000383ffff */
.L_x_40:
[----:B----4-:R-:W-:-:S07]  /*9350*/  MOV R0, UR5 ;  /* 0x0000000500007c02 */ /* 0x010fce0008000f00 */
.L_x_139:
[----:B-1----:R1:W2:Y:S02]  /*9360*/  SYNCS.PHASECHK.TRANS64.TRYWAIT P0, [R0+URZ], R3 ;  /* 0x00000003000075a7 */ /* 0x0022a400080011ff */
[----:B--2---:R-:W-:Y:S05]  /*9370*/  @!P0 NANOSLEEP.SYNCS 0x989680 ;  /* 0x009896800000895d */ /* 0x004fea0003900000 */
[----:B------:R-:W2:Y:S02]  /*9380*/  @!P0 SYNCS.PHASECHK.TRANS64 P0, [R0+URZ], R3 ;  /* 0x00000003000085a7 */ /* 0x000ea400080010ff */
[----:B--2---:R-:W-:Y:S05]  /*9390*/  @!P0 BRA `(.L_x_139) ;  /* 0xfffffffc00f08947 */ /* 0x004fea000383ffff */
[----:B------:R-:W-:Y:S05]  /*93a0*/  BRA `(.L_x_140) ;  /* 0xffffff9000807947 */ /* 0x000fea000383ffff */
.L_x_43:
[----:B-1----:R1:W2:Y:S02]  /*93b0*/  SYNCS.PHASECHK.TRANS64.TRYWAIT P0, [R0+URZ+0x110], R4 ;  /* 0x00011004000075a7 */ /* 0x0022a400080011ff */
[----:B--2---:R-:W-:Y:S05]  /*93c0*/  @!P0 NANOSLEEP.SYNCS 0x989680 ;  /* 0x009896800000895d */ /* 0x004fea0003900000 */
[----:B------:R-:W2:Y:S02]  /*93d0*/  @!P0 SYNCS.PHASECHK.TRANS64 P0, [R0+URZ+0x110], R4 ;  /* 0x00011004000085a7 */ /* 0x000ea400080010ff */
[----:B--2---:R-:W-:Y:S05]  /*93e0*/  @!P0 BRA `(.L_x_43) ;  /* 0xfffffffc00f08947 */ /* 0x004fea000383ffff */
[----:B------:R-:W-:Y:S05]  /*93f0*/  BRA `(.L_x_141) ;  /* 0xffffff9000dc7947 */ /* 0x000fea000383ffff */
.L_x_44:
[----:B------:R-:W-:-:S07]  /*9400*/  MOV R0, UR5 ;  /* 0x0000000500007c02 */ /* 0x000fce0008000f00 */
.L_x_142:
[----:B-1----:R1:W2:Y:S02]  /*9410*/  SYNCS.PHASECHK.TRANS64.TRYWAIT P0, [R0+URZ+0xc0], R5 ;  /* 0x0000c005000075a7 */ /* 0x0022a400080011ff */
[----:B--2---:R-:W-:Y:S05]  /*9420*/  @!P0 NANOSLEEP.SYNCS 0x989680 ;  /* 0x009896800000895d */ /* 0x004fea0003900000 */
[----:B------:R-:W2:Y:S02]  /*9430*/  @!P0 SYNCS.PHASECHK.TRANS64 P0, [R0+URZ+0xc0], R5 ;  /* 0x0000c005000085a7 */ /* 0x000ea400080010ff */
[----:B--2---:R-:W-:Y:S05]  /*9440*/  @!P0 BRA `(.L_x_142) ;  /* 0xfffffffc00f08947 */ /* 0x004fea000383ffff */
[----:B------:R-:W-:Y:S05]  /*9450*/  BRA `(.L_x_143) ;  /* 0xffffff9000ec7947 */ /* 0x000fea000383ffff */
.L_x_45:
[----:B-1----:R1:W2:Y:S02]  /*9460*/  SYNCS.PHASECHK.TRANS64.TRYWAIT P1, [R0+URZ+0xb0], R4 ;  /* 0x0000b004000075a7 */ /* 0x0022a400080211ff */
[----:B--2---:R-:W-:Y:S05]  /*9470*/  @!P1 NANOSLEEP.SYNCS 0x989680 ;  /* 0x009896800000995d */ /* 0x004fea0003900000 */
[----:B------:R-:W2:Y:S02]  /*9480*/  @!P1 SYNCS.PHASECHK.TRANS64 P1, [R0+URZ+0xb0], R4 ;  /* 0x0000b004000095a7 */ /* 0x000ea400080210ff */
[----:B--2---:R-:W-:Y:S05]  /*9490*/  @!P1 BRA `(.L_x_45) ;  /* 0xfffffffc00f09947 */ /* 0x004fea000383ffff */
[----:B------:R-:W-:Y:S05]  /*94a0*/  BRA `(.L_x_144) ;  /* 0xffffff94001c7947 */ /* 0x000fea000383ffff */
.L_x_48:
[----:B------:R-:W-:-:S07]  /*94b0*/  MOV R0, UR5 ;  /* 0x0000000500007c02 */ /* 0x000fce0008000f00 */
.L_x_145:
[----:B-1----:R1:W2:Y:S02]  /*94c0*/  SYNCS.PHASECHK.TRANS64.TRYWAIT P0, [R0+URZ+0xc0], R2 ;  /* 0x0000c002000075a7 */ /* 0x0022a400080011ff */
[----:B--2---:R-:W-:Y:S05]  /*94d0*/  @!P0 NANOSLEEP.SYNCS 0x989680 ;  /* 0x009896800000895d */ /* 0x004fea0003900000 */
[----:B------:R-:W2:Y:S02]  /*94e0*/  @!P0 SYNCS.PHASECHK.TRANS64 P0, [R0+URZ+0xc0], R2 ;  /* 0x0000c002000085a7 */ /* 0x000ea400080010ff */
[----:B--2---:R-:W-:Y:S05]  /*94f0*/  @!P0 BRA `(.L_x_145) ;  /* 0xfffffffc00f08947 */ /* 0x004fea000383ffff */
[----:B------:R-:W-:Y:S05]  /*9500*/  BRA `(.L_x_47) ;  /* 0xffffff9400707947 */ /* 0x000fea000383ffff */
.L_x_55:
[----:B-1----:R1:W2:Y:S02]  /*9510*/  SYNCS.PHASECHK.TRANS64.TRYWAIT P1, [R0+URZ+0xb0], R2 ;  /* 0x0000b002000075a7 */ /* 0x0022a400080211ff */
[----:B--2---:R-:W-:Y:S05]  /*9520*/  @!P1 NANOSLEEP.SYNCS 0x989680 ;  /* 0x009896800000995d */ /* 0x004fea0003900000 */
[----:B------:R-:W2:Y:S02]  /*9530*/  @!P1 SYNCS.PHASECHK.TRANS64 P1, [R0+URZ+0xb0], R2 ;  /* 0x0000b002000095a7 */ /* 0x000ea400080210ff */
[----:B--2---:R-:W-:Y:S05]  /*9540*/  @!P1 BRA `(.L_x_55) ;  /* 0xfffffffc00f09947 */ /* 0x004fea000383ffff */
[----:B------:R-:W-:Y:S05]  /*9550*/  BRA `(.L_x_146) ;  /* 0xffffff9800d07947 */ /* 0x000fea000383ffff */
.L_x_56:
[----:B------:R-:W-:-:S07]  /*9560*/  MOV R2, UR8 ;  /* 0x0000000800027c02 */ /* 0x000fce0008000f00 */
.L_x_147:
[----:B-1----:R1:W2:Y:S02]  /*9570*/  SYNCS.PHASECHK.TRANS64.TRYWAIT P0, [R2+URZ+0xf0], R0 ;  /* 0x0000f000020075a7 */ /* 0x0022a400080011ff */
[----:B--2---:R-:W-:Y:S05]  /*9580*/  @!P0 NANOSLEEP.SYNCS 0x989680 ;  /* 0x009896800000895d */ /* 0x004fea0003900000 */
[----:B------:R-:W2:Y:S02]  /*9590*/  @!P0 SYNCS.PHASECHK.TRANS64 P0, [R2+URZ+0xf0], R0 ;  /* 0x0000f000020085a7 */ /* 0x000ea400080010ff */
[----:B--2---:R-:W-:Y:S05]  /*95a0*/  @!P0 BRA `(.L_x_147) ;  /* 0xfffffffc00f08947 */ /* 0x004fea000383ffff */
[----:B------:R-:W-:Y:S05]  /*95b0*/  BRA `(.L_x_148) ;  /* 0xffffff9c00207947 */ /* 0x000fea000383ffff */
.L_x_59:
[----:B------:R-:W-:Y:S07]  /*95c0*/  MOV R0, UR7 ;  /* 0x0000000700007c02 */ /* 0x000fee0008000f00 */
.L_x_149:
[----:B-1----:R1:W2:Y:S02]  /*95d0*/  SYNCS.PHASECHK.TRANS64.TRYWAIT P0, [R0+URZ], R2 ;  /* 0x00000002000075a7 */ /* 0x0022a400080011ff */
[----:B--2---:R-:W-:Y:S05]  /*95e0*/  @!P0 NANOSLEEP.SYNCS 0x989680 ;  /* 0x009896800000895d */ /* 0x004fea0003900000 */
[----:B------:R-:W2:Y:S02]  /*95f0*/  @!P0 SYNCS.PHASECHK.TRANS64 P0, [R0+URZ], R2 ;  /* 0x00000002000085a7 */ /* 0x000ea400080010ff */
[----:B--2---:R-:W-:Y:S05]  /*9600*/  @!P0 BRA `(.L_x_149) ;  /* 0xfffffffc00f08947 */ /* 0x004fea000383ffff */
[----:B------:R-:W-:Y:S05]  /*9610*/  BRA `(.L_x_58) ;  /* 0xffffff9c003c7947 */ /* 0x000fea000383ffff */
.L_x_62:
[----:B------:R-:W-:-:S07]  /*9620*/  MOV R0, UR5 ;  /* 0x0000000500007c02 */ /* 0x000fce0008000f00 */
.L_x_150:
[----:B--2---:R2:W3:Y:S02]  /*9630*/  SYNCS.PHASECHK.TRANS64.TRYWAIT P0, [R0+URZ], R2 ;  /* 0x00000002000075a7 */ /* 0x0044e400080011ff */
[----:B---3--:R-:W-:Y:S05]  /*9640*/  @!P0 NANOSLEEP.SYNCS 0x989680 ;  /* 0x009896800000895d */ /* 0x008fea0003900000 */
[----:B------:R-:W3:Y:S02]  /*9650*/  @!P0 SYNCS.PHASECHK.TRANS64 P0, [R0+URZ], R2 ;  /* 0x00000002000085a7 */ /* 0x000ee400080010ff */
[----:B---3--:R-:W-:Y:S05]  /*9660*/  @!P0 BRA `(.L_x_150) ;  /* 0xfffffffc00f08947 */ /* 0x008fea000383ffff */
[----:B------:R-:W-:Y:S05]  /*9670*/  BRA `(.L_x_151) ;  /* 0xffffff9c00f07947 */ /* 0x000fea000383ffff */
.L_x_63:
[----:B------:R-:W-:-:S07]  /*9680*/  MOV R0, UR5 ;  /* 0x0000000500007c02 */ /* 0x000fce0008000f00 */
.L_x_152:
[----:B-1----:R1:W2:Y:S02]  /*9690*/  SYNCS.PHASECHK.TRANS64.TRYWAIT P0, [R0+URZ], R3 ;  /* 0x00000003000075a7 */ /* 0x0022a400080011ff */
[----:B--2---:R-:W-:Y:S05]  /*96a0*/  @!P0 NANOSLEEP.SYNCS 0x989680 ;  /* 0x009896800000895d */ /* 0x004fea0003900000 */
[----:B------:R-:W2:Y:S02]  /*96b0*/  @!P0 SYNCS.PHASECHK.TRANS64 P0, [R0+URZ], R3 ;  /* 0x00000003000085a7 */ /* 0x000ea400080010ff */
[----:B--2---:R-:W-:Y:S05]  /*96c0*/  @!P0 BRA `(.L_x_152) ;  /* 0xfffffffc00f08947 */ /* 0x004fea000383ffff */
[----:B------:R-:W-:Y:S05]  /*96d0*/  BRA `(.L_x_153) ;  /* 0xffffff9c00fc7947 */ /* 0x000fea000383ffff */
.L_x_64:
[----:B------:R-:W-:-:S07]  /*96e0*/  MOV R0, UR5 ;  /* 0x0000000500007c02 */ /* 0x000fce0008000f00 */
.L_x_154:
[----:B-1----:R1:W2:Y:S02]  /*96f0*/  SYNCS.PHASECHK.TRANS64.TRYWAIT P0, [R0+URZ], R3 ;  /* 0x00000003000075a7 */ /* 0x0022a400080011ff */
[----:B--2---:R-:W-:Y:S05]  /*9700*/  @!P0 NANOSLEEP.SYNCS 0x989680 ;  /* 0x009896800000895d */ /* 0x004fea0003900000 */
[----:B------:R-:W2:Y:S02]  /*9710*/  @!P0 SYNCS.PHASECHK.TRANS64 P0, [R0+URZ], R3 ;  /* 0x00000003000085a7 */ /* 0x000ea400080010ff */
[----:B--2---:R-:W-:Y:S05]  /*9720*/  @!P0 BRA `(.L_x_154) ;  /* 0xfffffffc00f08947 */ /* 0x004fea000383ffff */
[----:B------:R-:W-:Y:S05]  /*9730*/  BRA `(.L_x_155) ;  /* 0xffffffa000087947 */ /* 0x000fea000383ffff */
.L_x_65:
[----:B-1----:R-:W-:-:S07]  /*9740*/  MOV R0, UR7 ;  /* 0x0000000700007c02 */ /* 0x002fce0008000f00 */
.L_x_156:
[----:B-1----:R1:W2:Y:S02]  /*9750*/  SYNCS.PHASECHK.TRANS64.TRYWAIT P0, [R0+URZ], R2 ;  /* 0x00000002000075a7 */ /* 0x0022a400080011ff */
[----:B--2---:R-:W-:Y:S05]  /*9760*/  @!P0 NANOSLEEP.SYNCS 0x989680 ;  /* 0x009896800000895d */ /* 0x004fea0003900000 */
[----:B------:R-:W2:Y:S02]  /*9770*/  @!P0 SYNCS.PHASECHK.TRANS64 P0, [R0+URZ], R2 ;  /* 0x00000002000085a7 */ /* 0x000ea400080010ff */
[----:B--2---:R-:W-:Y:S05]  /*9780*/  @!P0 BRA `(.L_x_156) ;  /* 0xfffffffc00f08947 */ /* 0x004fea000383ffff */
[----:B------:R-:W-:Y:S05]  /*9790*/  BRA `(.L_x_157) ;  /* 0xffffffa000147947 */ /* 0x000fea000383ffff */
.L_x_70:
[----:B--2---:R2:W3:Y:S02]  /*97a0*/  SYNCS.PHASECHK.TRANS64.TRYWAIT P0, [R0+URZ+0xb0], R2 ;  /* 0x0000b002000075a7 */ /* 0x0044e400080011ff */
[----:B---3--:R-:W-:Y:S05]  /*97b0*/  @!P0 NANOSLEEP.SYNCS 0x989680 ;  /* 0x009896800000895d */ /* 0x008fea0003900000 */
[----:B------:R-:W3:Y:S02]  /*97c0*/  @!P0 SYNCS.PHASECHK.TRANS64 P0, [R0+URZ+0xb0], R2 ;  /* 0x0000b002000085a7 */ /* 0x000ee400080010ff */
[----:B---3--:R-:W-:Y:S05]  /*97d0*/  @!P0 BRA `(.L_x_70) ;  /* 0xfffffffc00f08947 */ /* 0x008fea000383ffff */
[----:B------:R-:W-:Y:S05]  /*97e0*/  BRA `(.L_x_158) ;  /* 0xffffffa400207947 */ /* 0x000fea000383ffff */
.L_x_73:
[----:B------:R-:W-:Y:S07]  /*97f0*/  MOV R0, UR7 ;  /* 0x0000000700007c02 */ /* 0x000fee0008000f00 */
.L_x_159:
[----:B--2---:R2:W3:Y:S02]  /*9800*/  SYNCS.PHASECHK.TRANS64.TRYWAIT P0, [R0+URZ+0xa8], R2 ;  /* 0x0000a802000075a7 */ /* 0x0044e400080011ff */
[----:B---3--:R-:W-:Y:S05]  /*9810*/  @!P0 NANOSLEEP.SYNCS 0x989680 ;  /* 0x009896800000895d */ /* 0x008fea0003900000 */
[----:B------:R-:W3:Y:S02]  /*9820*/  @!P0 SYNCS.PHASECHK.TRANS64 P0, [R0+URZ+0xa8], R2 ;  /* 0x0000a802000085a7 */ /* 0x000ee400080010ff */
[----:B---3--:R-:W-:Y:S05]  /*9830*/  @!P0 BRA `(.L_x_159) ;  /* 0xfffffffc00f08947 */ /* 0x008fea000383ffff */
[----:B------:R-:W-:Y:S05]  /*9840*/  BRA `(.L_x_72) ;  /* 0xffffffa800007947 */ /* 0x000fea000383ffff */
.L_x_76:
[----:B------:R-:W-:Y:S07]  /*9850*/  MOV R0, UR7 ;  /* 0x0000000700007c02 */ /* 0x000fee0008000f00 */
.L_x_160:
[----:B-1----:R1:W2:Y:S02]  /*9860*/  SYNCS.PHASECHK.TRANS64.TRYWAIT P0, [R0+URZ+0x80], R14 ;  /* 0x0000800e000075a7 */ /* 0x0022a400080011ff */
[----:B--2---:R-:W-:Y:S05]  /*9870*/  @!P0 NANOSLEEP.SYNCS 0x989680 ;  /* 0x009896800000895d */ /* 0x004fea0003900000 */
[----:B------:R-:W2:Y:S02]  /*9880*/  @!P0 SYNCS.PHASECHK.TRANS64 P0, [R0+URZ+0x80], R14 ;  /* 0x0000800e000085a7 */ /* 0x000ea400080010ff */
[----:B--2---:R-:W-:Y:S05]  /*9890*/  @!P0 BRA `(.L_x_160) ;  /* 0xfffffffc00f08947 */ /* 0x004fea000383ffff */
[----:B------:R-:W-:Y:S05]  /*98a0*/  BRA `(.L_x_161) ;  /* 0xffffffa800787947 */ /* 0x000fea000383ffff */
.L_x_77:
[----:B------:R-:W-:Y:S07]  /*98b0*/  MOV R0, UR7 ;  /* 0x0000000700007c02 */ /* 0x000fee0008000f00 */
.L_x_162:
[----:B-1----:R1:W2:Y:S02]  /*98c0*/  SYNCS.PHASECHK.TRANS64.TRYWAIT P0, [R0+URZ+0x88], R14 ;  /* 0x0000880e000075a7 */ /* 0x0022a400080011ff */
[----:B--2---:R-:W-:Y:S05]  /*98d0*/  @!P0 NANOSLEEP.SYNCS 0x989680 ;  /* 0x009896800000895d */ /* 0x004fea0003900000 */
[----:B------:R-:W2:Y:S02]  /*98e0*/  @!P0 SYNCS.PHASECHK.TRANS64 P0, [R0+URZ+0x88], R14 ;  /* 0x0000880e000085a7 */ /* 0x000ea400080010ff */
[----:B--2---:R-:W-:Y:S05]  /*98f0*/  @!P0 BRA `(.L_x_162) ;  /* 0xfffffffc00f08947 */ /* 0x004fea000383ffff */
[----:B------:R-:W-:Y:S05]  /*9900*/  BRA `(.L_x_163) ;  /* 0xffffffa800b07947 */ /* 0x000fea000383ffff */
.L_x_78:
[----:B------:R-:W-:Y:S07]  /*9910*/  MOV R0, UR7 ;  /* 0x0000000700007c02 */ /* 0x000fee0008000f00 */
.L_x_164:
[----:B-1----:R1:W2:Y:S02]  /*9920*/  SYNCS.PHASECHK.TRANS64.TRYWAIT P0, [R0+URZ+0x90], R14 ;  /* 0x0000900e000075a7 */ /* 0x0022a400080011ff */
[----:B--2---:R-:W-:Y:S05]  /*9930*/  @!P0 NANOSLEEP.SYNCS 0x989680 ;  /* 0x009896800000895d */ /* 0x004fea0003900000 */
[----:B------:R-:W2:Y:S02]  /*9940*/  @!P0 SYNCS.PHASECHK.TRANS64 P0, [R0+URZ+0x90], R14 ;  /* 0x0000900e000085a7 */ /* 0x000ea400080010ff */
[----:B--2---:R-:W-:Y:S05]  /*9950*/  @!P0 BRA `(.L_x_164) ;  /* 0xfffffffc00f08947 */ /* 0x004fea000383ffff */
[----:B------:R-:W-:Y:S05]  /*9960*/  BRA `(.L_x_165) ;  /* 0xffffffa800f47947 */ /* 0x000fea000383ffff */
.L_x_79:
[----:B------:R-:W-:Y:S07]  /*9970*/  MOV R0, UR7 ;  /* 0x0000000700007c02 */ /* 0x000fee0008000f00 */
.L_x_166:
[----:B-1----:R1:W2:Y:S02]  /*9980*/  SYNCS.PHASECHK.TRANS64.TRYWAIT P0, [R0+URZ+0x98], R14 ;  /* 0x0000980e000075a7 */ /* 0x0022a400080011ff */
[----:B--2---:R-:W-:Y:S05]  /*9990*/  @!P0 NANOSLEEP.SYNCS 0x989680 ;  /* 0x009896800000895d */ /* 0x004fea0003900000 */
[----:B------:R-:W2:Y:S02]  /*99a0*/  @!P0 SYNCS.PHASECHK.TRANS64 P0, [R0+URZ+0x98], R14 ;  /* 0x0000980e000085a7 */ /* 0x000ea400080010ff */
[----:B--2---:R-:W-:Y:S05]  /*99b0*/  @!P0 BRA `(.L_x_166) ;  /* 0xfffffffc00f08947 */ /* 0x004fea000383ffff */
[----:B------:R-:W-:Y:S05]  /*99c0*/  BRA `(.L_x_167) ;  /* 0xffffffac00787947 */ /* 0x000fea000383ffff */
.L_x_81:
[----:B------:R-:W-:-:S07]  /*99d0*/  MOV R0, UR7 ;  /* 0x0000000700007c02 */ /* 0x000fce0008000f00 */
.L_x_168:
[----:B-1----:R1:W3:Y:S02]  /*99e0*/  SYNCS.PHASECHK.TRANS64.TRYWAIT P0, [R0+URZ+0x80], R2 ;  /* 0x00008002000075a7 */ /* 0x0022e400080011ff */
[----:B---3--:R-:W-:Y:S05]  /*99f0*/  @!P0 NANOSLEEP.SYNCS 0x989680 ;  /* 0x009896800000895d */ /* 0x008fea0003900000 */
[----:B------:R-:W3:Y:S02]  /*9a00*/  @!P0 SYNCS.PHASECHK.TRANS64 P0, [R0+URZ+0x80], R2 ;  /* 0x00008002000085a7 */ /* 0x000ee400080010ff */
[----:B---3--:R-:W-:Y:S05]  /*9a10*/  @!P0 BRA `(.L_x_168) ;  /* 0xfffffffc00f08947 */ /* 0x008fea000383ffff */
[----:B------:R-:W-:Y:S05]  /*9a20*/  BRA `(.L_x_169) ;  /* 0xffffffac00e87947 */ /* 0x000fea000383ffff */
.L_x_82:
[----:B-1----:R-:W-:-:S07]  /*9a30*/  MOV R0, UR7 ;  /* 0x0000000700007c02 */ /* 0x002fce0008000f00 */
.L_x_170:
[----:B-1----:R1:W3:Y:S02]  /*9a40*/  SYNCS.PHASECHK.TRANS64.TRYWAIT P0, [R0+URZ+0x88], R2 ;  /* 0x00008802000075a7 */ /* 0x0022e400080011ff */
[----:B---3--:R-:W-:Y:S05]  /*9a50*/  @!P0 NANOSLEEP.SYNCS 0x989680 ;  /* 0x009896800000895d */ /* 0x008fea0003900000 */
[----:B------:R-:W3:Y:S02]  /*9a60*/  @!P0 SYNCS.PHASECHK.TRANS64 P0, [R0+URZ+0x88], R2 ;  /* 0x00008802000085a7 */ /* 0x000ee400080010ff */
[----:B---3--:R-:W-:Y:S05]  /*9a70*/  @!P0 BRA `(.L_x_170) ;  /* 0xfffffffc00f08947 */ /* 0x008fea000383ffff */
[----:B------:R-:W-:Y:S05]  /*9a80*/  BRA `(.L_x_171) ;  /* 0xffffffac00d87947 */ /* 0x000fea000383ffff */
.L_x_83:
[----:B-1----:R-:W-:-:S07]  /*9a90*/  MOV R0, UR7 ;  /* 0x0000000700007c02 */ /* 0x002fce0008000f00 */
.L_x_172:
[----:B-1----:R1:W3:Y:S02]  /*9aa0*/  SYNCS.PHASECHK.TRANS64.TRYWAIT P0, [R0+URZ+0x90], R2 ;  /* 0x00009002000075a7 */ /* 0x0022e400080011ff */
[----:B---3--:R-:W-:Y:S05]  /*9ab0*/  @!P0 NANOSLEEP.SYNCS 0x989680 ;  /* 0x009896800000895d */ /* 0x008fea0003900000 */
[----:B------:R-:W3:Y:S02]  /*9ac0*/  @!P0 SYNCS.PHASECHK.TRANS64 P0, [R0+URZ+0x90], R2 ;  /* 0x00009002000085a7 */ /* 0x000ee400080010ff */
[----:B---3--:R-:W-:Y:S05]  /*9ad0*/  @!P0 BRA `(.L_x_172) ;  /* 0xfffffffc00f08947 */ /* 0x008fea000383ffff */
[----:B------:R-:W-:Y:S05]  /*9ae0*/  BRA `(.L_x_173) ;  /* 0xffffffac00c87947 */ /* 0x000fea000383ffff */
.L_x_85:
[----:B--2---:R2:W4:Y:S02]  /*9af0*/  SYNCS.PHASECHK.TRANS64.TRYWAIT P0, [R0+URZ+0xb0], R2 ;  /* 0x0000b002000075a7 */ /* 0x00452400080011ff */
[----:B----4-:R-:W-:Y:S05]  /*9b00*/  @!P0 NANOSLEEP.SYNCS 0x989680 ;  /* 0x009896800000895d */ /* 0x010fea0003900000 */
[----:B------:R-:W4:Y:S02]  /*9b10*/  @!P0 SYNCS.PHASECHK.TRANS64 P0, [R0+URZ+0xb0], R2 ;  /* 0x0000b002000085a7 */ /* 0x000f2400080010ff */
[----:B----4-:R-:W-:Y:S05]  /*9b20*/  @!P0 BRA `(.L_x_85) ;  /* 0xfffffffc00f08947 */ /* 0x010fea000383ffff */
[----:B------:R-:W-:Y:S05]  /*9b30*/  BRA `(.L_x_174) ;  /* 0xffffffb000947947 */ /* 0x000fea000383ffff */
.L_x_96:
[----:B-1----:R1:W3:Y:S02]  /*9b40*/  SYNCS.PHASECHK.TRANS64.TRYWAIT P1, [R2+URZ+0x60], R0 ;  /* 0x00006000020075a7 */ /* 0x0022e400080211ff */
[----:B---3--:R-:W-:Y:S05]  /*9b50*/  @!P1 NANOSLEEP.SYNCS 0x989680 ;  /* 0x009896800000995d */ /* 0x008fea0003900000 */
[----:B------:R-:W3:Y:S02]  /*9b60*/  @!P1 SYNCS.PHASECHK.TRANS64 P1, [R2+URZ+0x60], R0 ;  /* 0x00006000020095a7 */ /* 0x000ee400080210ff */
[----:B---3--:R-:W-:Y:S05]  /*9b70*/  @!P1 BRA `(.L_x_96) ;  /* 0xfffffffc00f09947 */ /* 0x008fea000383ffff */
[----:B------:R-:W-:Y:S05]  /*9b80*/  BRA `(.L_x_95) ;  /* 0xffffffbc00ac7947 */ /* 0x000fea000383ffff */
.L_x_98:
[----:B-1----:R1:W2:Y:S02]  /*9b90*/  SYNCS.PHASECHK.TRANS64.TRYWAIT P0, [R113+URZ+0xd0], R3 ;  /* 0x0000d003710075a7 */ /* 0x0022a400080011ff */
[----:B--2---:R-:W-:Y:S05]  /*9ba0*/  @!P0 NANOSLEEP.SYNCS 0x989680 ;  /* 0x009896800000895d */ /* 0x004fea0003900000 */
[----:B------:R-:W2:Y:S02]  /*9bb0*/  @!P0 SYNCS.PHASECHK.TRANS64 P0, [R113+URZ+0xd0], R3 ;  /* 0x0000d003710085a7 */ /* 0x000ea400080010ff */
[----:B--2---:R-:W-:Y:S05]  /*9bc0*/  @!P0 BRA `(.L_x_98) ;  /* 0xfffffffc00f08947 */ /* 0x004fea000383ffff */
[----:B------:R-:W-:Y:S05]  /*9bd0*/  BRA `(.L_x_97) ;  /* 0xffffffc000007947 */ /* 0x000fea000383ffff */
.L_x_106:
[----:B--2---:R2:W3:Y:S02]  /*9be0*/  SYNCS.PHASECHK.TRANS64.TRYWAIT P0, [R0+URZ+0x60], R3 ;  /* 0x00006003000075a7 */ /* 0x0044e400080011ff */
[----:B---3--:R-:W-:Y:S05]  /*9bf0*/  @!P0 NANOSLEEP.SYNCS 0x989680 ;  /* 0x009896800000895d */ /* 0x008fea0003900000 */
[----:B------:R-:W3:Y:S02]  /*9c00*/  @!P0 SYNCS.PHASECHK.TRANS64 P0, [R0+URZ+0x60], R3 ;  /* 0x00006003000085a7 */ /* 0x000ee400080010ff */
[----:B---3--:R-:W-:Y:S05]  /*9c10*/  @!P0 BRA `(.L_x_106) ;  /* 0xfffffffc00f08947 */ /* 0x008fea000383ffff */
[----:B------:R-:W-:Y:S05]  /*9c20*/  BRA `(.L_x_105) ;  /* 0xffffffc800f07947 */ /* 0x000fea000383ffff */
.L_x_114:
[----:B--2---:R2:W3:Y:S02]  /*9c30*/  SYNCS.PHASECHK.TRANS64.TRYWAIT P0, [R0+URZ+0x60], R4 ;  /* 0x00006004000075a7 */ /* 0x0044e400080011ff */
[----:B---3--:R-:W-:Y:S05]  /*9c40*/  @!P0 NANOSLEEP.SYNCS 0x989680 ;  /* 0x009896800000895d */ /* 0x008fea0003900000 */
[----:B------:R-:W3:Y:S02]  /*9c50*/  @!P0 SYNCS.PHASECHK.TRANS64 P0, [R0+URZ+0x60], R4 ;  /* 0x00006004000085a7 */ /* 0x000ee400080010ff */
[----:B---3--:R-:W-:Y:S05]  /*9c60*/  @!P0 BRA `(.L_x_114) ;  /* 0xfffffffc00f08947 */ /* 0x008fea000383ffff */
[----:B------:R-:W-:Y:S05]  /*9c70*/  BRA `(.L_x_113) ;  /* 0xffffffd800347947 */ /* 0x000fea000383ffff */
.L_x_122:
[----:B--2---:R2:W3:Y:S02]  /*9c80*/  SYNCS.PHASECHK.TRANS64.TRYWAIT P0, [R0+URZ+0x60], R4 ;  /* 0x00006004000075a7 */ /* 0x0044e400080011ff */
[----:B---3--:R-:W-:Y:S05]  /*9c90*/  @!P0 NANOSLEEP.SYNCS 0x989680 ;  /* 0x009896800000895d */ /* 0x008fea0003900000 */
[----:B------:R-:W3:Y:S02]  /*9ca0*/  @!P0 SYNCS.PHASECHK.TRANS64 P0, [R0+URZ+0x60], R4 ;  /* 0x00006004000085a7 */ /* 0x000ee400080010ff */
[----:B---3--:R-:W-:Y:S05]  /*9cb0*/  @!P0 BRA `(.L_x_122) ;  /* 0xfffffffc00f08947 */ /* 0x008fea000383ffff */
[----:B------:R-:W-:Y:S05]  /*9cc0*/  BRA `(.L_x_121) ;  /* 0xffffffe400847947 */ /* 0x000fea000383ffff */
        .weak           $__internal_0_$__cuda_sm10x_tcgen05_guardrail_trap_col_being_dealloced_not_returned_by_alloc
        .type           $__internal_0_$__cuda_sm10x_tcgen05_guardrail_trap_col_being_dealloced_not_returned_by_alloc,@function
        .size           $__internal_0_$__cuda_sm10x_tcgen05_guardrail_trap_col_being_dealloced_not_returned_by_alloc,($__internal_1_$__cuda_sm10x_tcgen05_guardrail_trap_phase_invalid_during_alloc - $__internal_0_$__cuda_sm10x_tcgen05_guardrail_trap_col_being_dealloced_not_returned_by_alloc)
$__internal_0_$__cuda_sm10x_tcgen05_guardrail_trap_col_being_dealloced_not_returned_by_alloc:
[----:B------:R-:W-:Y:S05]  /*9cd0*/  BPT.TRAP 0x1 ;  /* 0x000000040000795c */ /* 0x000fea0000300000 */
[----:B------:R-:W-:-:S04]  /*9ce0*/  HFMA2 R3, -RZ, RZ, 0, 0 ;  /* 0x00000000ff037431 */ /* 0x000fc800000001ff */
[----:B------:R-:W-:Y:S05]  /*9cf0*/  RET.REL.NODEC R2 `(_ZN7cutlass13device_kernelINS_4gemm6kernel13GemmUniversalIN4cute5tupleIJiiiiEEENS1_10collective13CollectiveMmaINS1_35MainloopSm100TmaUmmaWarpSpecializedILi6ELi2ELi4ENS5_IJNS4_1CILi1EEESB_SB_EEEEENS5_IJNSA_ILi64EEENSA_ILi256EEESE_EEENS_12float_e5m2_tENS5_IJlSB_lEEESH_SI_NS4_8TiledMMAINS4_8MMA_AtomIJNS4_10MMA_TraitsINS4_19SM100_MMA_F8F6F4_SSEJSH_SH_fSE_SF_NS4_17integral_constantINS4_4UMMA5MajorELSP_0EEESQ_NSN_INSO_7ScaleInELSR_0EEESS_EEEEEENS4_6LayoutISC_NS5_IJNSA_ILi0EEESW_SW_EEEEENS5_IJNS4_10UnderscoreESZ_SZ_EEEEENS4_13SM90_TMA_LOADENS4_14ComposedLayoutINS4_7SwizzleILi2ELi4ELi3EEENS4_18smem_ptr_flag_bitsILi8EEENSV_INS5_IJNSA_ILi8EEESE_EEENS5_IJSE_SB_EEEEEEEvNS4_8identityES12_S1C_vS1D_EENS_8epilogue10collective18CollectiveEpilogueINS1F_23Sm100TmaWarpSpecializedILi4ELi2ELi32ELb0ELb0EEEJSG_NS5_IJNSV_ISE_SB_EES1K_EEESH_SI_SH_SI_NS1F_6fusion15FusionCallbacksIS1J_NS1M_17LinearCombinationISH_fSH_fLNS_15FloatRoundStyleE2EEESG_S1L_JEEENS4_5SM1004TMEM4LOAD26SM100_TMEM_LOAD_16dp32b32xES12_S1C_NS4_39AutoVectorizingCopyWithAssumedAlignmentILi128EEENS4_14SM90_TMA_STOREES1C_S1X_S1X_EEEvvEEEEvNT_6ParamsE) ;  /* 0xffffff6002c07950 */ /* 0x000fea0003c3ffff */
        .weak           $__internal_1_$__cuda_sm10x_tcgen05_guardrail_trap_phase_invalid_during_alloc
        .type           $__internal_1_$__cuda_sm10x_tcgen05_guardrail_trap_phase_invalid_during_alloc,@function
        .size           $__internal_1_$__cuda_sm10x_tcgen05_guardrail_trap_phase_invalid_during_alloc,($__internal_2_$__cuda_sm10x_tcgen05_guardrail_trap_unallocated_columns_being_dealloced - $__internal_1_$__cuda_sm10x_tcgen05_guardrail_trap_phase_invalid_during_alloc)
$__internal_1_$__cuda_sm10x_tcgen05_guardrail_trap_phase_invalid_during_alloc:
[----:B------:R-:W-:Y:S05]  /*9d00*/  BPT.TRAP 0x1 ;  /* 0x000000040000795c */ /* 0x000fea0000300000 */
[----:B------:R-:W-:-:S04]  /*9d10*/  MOV R3, 0x0 ;  /* 0x0000000000037802 */ /* 0x000fc80000000f00 */
[----:B------:R-:W-:Y:S05]  /*9d20*/  RET.REL.NODEC R2 `(_ZN7cutlass13device_kernelINS_4gemm6kernel13GemmUniversalIN4cute5tupleIJiiiiEEENS1_10collective13CollectiveMmaINS1_35MainloopSm100TmaUmmaWarpSpecializedILi6ELi2ELi4ENS5_IJNS4_1CILi1EEESB_SB_EEEEENS5_IJNSA_ILi64EEENSA_ILi256EEESE_EEENS_12float_e5m2_tENS5_IJlSB_lEEESH_SI_NS4_8TiledMMAINS4_8MMA_AtomIJNS4_10MMA_TraitsINS4_19SM100_MMA_F8F6F4_SSEJSH_SH_fSE_SF_NS4_17integral_constantINS4_4UMMA5MajorELSP_0EEESQ_NSN_INSO_7ScaleInELSR_0EEESS_EEEEEENS4_6LayoutISC_NS5_IJNSA_ILi0EEESW_SW_EEEEENS5_IJNS4_10UnderscoreESZ_SZ_EEEEENS4_13SM90_TMA_LOADENS4_14ComposedLayoutINS4_7SwizzleILi2ELi4ELi3EEENS4_18smem_ptr_flag_bitsILi8EEENSV_INS5_IJNSA_ILi8EEESE_EEENS5_IJSE_SB_EEEEEEEvNS4_8identityES12_S1C_vS1D_EENS_8epilogue10collective18CollectiveEpilogueINS1F_23Sm100TmaWarpSpecializedILi4ELi2ELi32ELb0ELb0EEEJSG_NS5_IJNSV_ISE_SB_EES1K_EEESH_SI_SH_SI_NS1F_6fusion15FusionCallbacksIS1J_NS1M_17LinearCombinationISH_fSH_fLNS_15FloatRoundStyleE2EEESG_S1L_JEEENS4_5SM1004TMEM4LOAD26SM100_TMEM_LOAD_16dp32b32xES12_S1C_NS4_39AutoVectorizingCopyWithAssumedAlignmentILi128EEENS4_14SM90_TMA_STOREES1C_S1X_S1X_EEEvvEEEEvNT_6ParamsE) ;  /* 0xffffff6002b47950 */ /* 0x000fea0003c3ffff */
        .weak           $__internal_2_$__cuda_sm10x_tcgen05_guardrail_trap_unallocated_columns_being_dealloced
        .type           $__internal_2_$__cuda_sm10x_tcgen05_guardrail_trap_unallocated_columns_being_dealloced,@function
        .size           $__internal_2_$__cuda_sm10x_tcgen05_guardrail_trap_unallocated_columns_being_dealloced,(.L_x_176 - $__internal_2_$__cuda_sm10x_tcgen05_guardrail_trap_unallocated_columns_being_dealloced)
$__internal_2_$__cuda_sm10x_tcgen05_guardrail_trap_unallocated_columns_being_dealloced:
[----:B------:R-:W-:Y:S05]  /*9d30*/  BPT.TRAP 0x1 ;  /* 0x000000040000795c */ /* 0x000fea0000300000 */
[----:B------:R-:W-:-:S04]  /*9d40*/  HFMA2 R3, -RZ, RZ, 0, 0 ;  /* 0x00000000ff037431 */ /* 0x000fc800000001ff */
[----:B------:R-:W-:Y:S05]  /*9d50*/  RET.REL.NODEC R2 `(_ZN7cutlass13device_kernelINS_4gemm6kernel13GemmUniversalIN4cute5tupleIJiiiiEEENS1_10collective13CollectiveMmaINS1_35MainloopSm100TmaUmmaWarpSpecializedILi6ELi2ELi4ENS5_IJNS4_1CILi1EEESB_SB_EEEEENS5_IJNSA_ILi64EEENSA_ILi256EEESE_EEENS_12float_e5m2_tENS5_IJlSB_lEEESH_SI_NS4_8TiledMMAINS4_8MMA_AtomIJNS4_10MMA_TraitsINS4_19SM100_MMA_F8F6F4_SSEJSH_SH_fSE_SF_NS4_17integral_constantINS4_4UMMA5MajorELSP_0EEESQ_NSN_INSO_7ScaleInELSR_0EEESS_EEEEEENS4_6LayoutISC_NS5_IJNSA_ILi0EEESW_SW_EEEEENS5_IJNS4_10UnderscoreESZ_SZ_EEEEENS4_13SM90_TMA_LOADENS4_14ComposedLayoutINS4_7SwizzleILi2ELi4ELi3EEENS4_18smem_ptr_flag_bitsILi8EEENSV_INS5_IJNSA_ILi8EEESE_EEENS5_IJSE_SB_EEEEEEEvNS4_8identityES12_S1C_vS1D_EENS_8epilogue10collective18CollectiveEpilogueINS1F_23Sm100TmaWarpSpecializedILi4ELi2ELi32ELb0ELb0EEEJSG_NS5_IJNSV_ISE_SB_EES1K_EEESH_SI_SH_SI_NS1F_6fusion15FusionCallbacksIS1J_NS1M_17LinearCombinationISH_fSH_fLNS_15FloatRoundStyleE2EEESG_S1L_JEEENS4_5SM1004TMEM4LOAD26SM100_TMEM_LOAD_16dp32b32xES12_S1C_NS4_39AutoVectorizingCopyWithAssumedAlignmentILi128EEENS4_14SM90_TMA_STOREES1C_S1X_S1X_EEEvvEEEEvNT_6ParamsE) ;  /* 0xffffff6002a87950 */ /* 0x000fea0003c3ffff */
.L_x_175:
[----:B------:R-:W-:-:S00]  /*9d60*/  BRA `(.L_x_175) ;  /* 0xfffffffc00fc7947 */ /* 0x000fc0000383ffff */
[----:B------:R-:W-:-:S00]  /*9d70*/  NOP ;  /* 0x0000000000007918 */ /* 0x000fc00000000000 */
        /* <DEDUP_REMOVED lines=8> */
.L_x_176:


//--------------------- .nv.global.init           --------------------------
	.section	.nv.global.init,"aw",@progbits
.nv.global.init:
	.type		$str$27,@object
	.size		$str$27,($str$28 - $str$27)
$str$27:
        /*0000*/ 	.byte	0x28, 0x61, 0x64, 0x64, 0x72, 0x65, 0x73, 0x73, 0x20, 0x26, 0x20, 0x6d, 0x61, 0x73, 0x6b, 0x29
        /*0010*/ 	.byte	0x20, 0x3d, 0x3d, 0x20, 0x30, 0x00
	.type		$str$28,@object
	.size		$str$28,($str$26 - $str$28)
$str$28:
        /*0016*/ 	.byte	0x2f, 0x74, 0x6d, 0x70, 0x2f, 0x63, 0x75, 0x74, 0x6c, 0x61, 0x73, 0x73, 0x5f, 0x73, 0x77, 0x65
        /*0026*/ 	.byte	0x65, 0x70, 0x5f, 0x73, 0x72, 0x63, 0x2f, 0x69, 0x6e, 0x63, 0x6c, 0x75, 0x64, 0x65, 0x2f, 0x63
        /*0036*/ 	.byte	0x75, 0x74, 0x65, 0x2f, 0x70, 0x6f, 0x69, 0x6e, 0x74, 0x65, 0x72, 0x5f, 0x66, 0x6c, 0x61, 0x67
        /*0046*/ 	.byte	0x67, 0x65, 0x64, 0x2e, 0x68, 0x70, 0x70, 0x00
	.type		$str$26,@object
	.size		$str$26,($str$25 - $str$26)
$str$26:
        /*004e*/ 	.byte	0x2f, 0x74, 0x6d, 0x70, 0x2f, 0x63, 0x75, 0x74, 0x6c, 0x61, 0x73, 0x73, 0x5f, 0x73, 0x77, 0x65
        /*005e*/ 	.byte	0x65, 0x70, 0x5f, 0x73, 0x72, 0x63, 0x2f, 0x69, 0x6e, 0x63, 0x6c, 0x75, 0x64, 0x65, 0x2f, 0x63
        /*006e*/ 	.byte	0x75, 0x74, 0x65, 0x2f, 0x61, 0x74, 0x6f, 0x6d, 0x2f, 0x63, 0x6f, 0x70, 0x79, 0x5f, 0x74, 0x72
        /*007e*/ 	.byte	0x61, 0x69, 0x74, 0x73, 0x5f, 0x73, 0x6d, 0x31, 0x30, 0x30, 0x2e, 0x68, 0x70, 0x70, 0x00
	.type		$str$25,@object
	.size		$str$25,(__unnamed_1 - $str$25)
$str$25:
        /*008d*/ 	.byte	0x28, 0x28, 0x75, 0x69, 0x6e, 0x74, 0x33, 0x32, 0x5f, 0x74, 0x28, 0x74, 0x68, 0x72, 0x65, 0x61
        /*009d*/ 	.byte	0x64, 0x49, 0x64, 0x78, 0x2e, 0x78, 0x29, 0x20, 0x2f, 0x20, 0x33, 0x32, 0x29, 0x20, 0x25, 0x20
        /*00ad*/ 	.byte	0x34, 0x29, 0x20, 0x3d, 0x3d, 0x20, 0x28, 0x28, 0x28, 0x74, 0x6d, 0x65, 0x6d, 0x5f, 0x61, 0x64
        /*00bd*/ 	.byte	0x64, 0x72, 0x20, 0x3e, 0x3e, 0x20, 0x31, 0x36, 0x29, 0x20, 0x2f, 0x20, 0x33, 0x32, 0x29, 0x20
        /*00cd*/ 	.byte	0x25, 0x20, 0x34, 0x29, 0x00
	.type		__unnamed_1,@object
	.size		__unnamed_1,(__unnamed_2 - __unnamed_1)
__unnamed_1:
        /*00d2*/ 	.byte	0x61, 0x75, 0x74, 0x6f, 0x20, 0x63, 0x75, 0x74, 0x65, 0x3a, 0x3a, 0x61, 0x73, 0x5f, 0x70, 0x6f
        /* <DEDUP_REMOVED lines=24> */
        /*0262*/ 	.byte	0x3c, 0x34, 0x30, 0x39, 0x36, 0x3e, 0x3e, 0x3e, 0x3e, 0x5d, 0x00
	.type		__unnamed_2,@object
	.size		__unnamed_2,(__unnamed_3 - __unnamed_2)
__unnamed_2:
        /* <DEDUP_REMOVED lines=26> */
	.type		__unnamed_3,@object
	.size		__unnamed_3,(.L_3 - __unnamed_3)
__unnamed_3:
        /* <DEDUP_REMOVED lines=40> */
        /*0688*/ 	.byte	0x74, 0x65, 0x3a, 0x3a, 0x43, 0x3c, 0x30, 0x3e, 0x3e, 0x3e, 0x3e, 0x5d, 0x00
.L_3:


//--------------------- .nv.shared._ZN7cutlass13device_kernelINS_4gemm6kernel13GemmUniversalIN4cute5tupleIJiiiiEEENS1_10collective13CollectiveMmaINS1_35MainloopSm100TmaUmmaWarpSpecializedILi6ELi2ELi4ENS5_IJNS4_1CILi1EEESB_SB_EEEEENS5_IJNSA_ILi64EEENSA_ILi256EEESE_EEENS_12float_e5m2_tENS5_IJlSB_lEEESH_SI_NS4_8TiledMMAINS4_8MMA_AtomIJNS4_10MMA_TraitsINS4_19SM100_MMA_F8F6F4_SSEJSH_SH_fSE_SF_NS4_17integral_constantINS4_4UMMA5MajorELSP_0EEESQ_NSN_INSO_7ScaleInELSR_0EEESS_EEEEEENS4_6LayoutISC_NS5_IJNSA_ILi0EEESW_SW_EEEEENS5_IJNS4_10UnderscoreESZ_SZ_EEEEENS4_13SM90_TMA_LOADENS4_14ComposedLayoutINS4_7SwizzleILi2ELi4ELi3EEENS4_18smem_ptr_flag_bitsILi8EEENSV_INS5_IJNSA_ILi8EEESE_EEENS5_IJSE_SB_EEEEEEEvNS4_8identityES12_S1C_vS1D_EENS_8epilogue10collective18CollectiveEpilogueINS1F_23Sm100TmaWarpSpecializedILi4ELi2ELi32ELb0ELb0EEEJSG_NS5_IJNSV_ISE_SB_EES1K_EEESH_SI_SH_SI_NS1F_6fusion15FusionCallbacksIS1J_NS1M_17LinearCombinationISH_fSH_fLNS_15FloatRoundStyleE2EEESG_S1L_JEEENS4_5SM1004TMEM4LOAD26SM100_TMEM_LOAD_16dp32b32xES12_S1C_NS4_39AutoVectorizingCopyWithAssumedAlignmentILi128EEENS4_14SM90_TMA_STOREES1C_S1X_S1X_EEEvvEEEEvNT_6ParamsE --------------------------
	.section	.nv.shared._ZN7cutlass13device_kernelINS_4gemm6kernel13GemmUniversalIN4cute5tupleIJiiiiEEENS1_10collective13CollectiveMmaINS1_35MainloopSm100TmaUmmaWarpSpecializedILi6ELi2ELi4ENS5_IJNS4_1CILi1EEESB_SB_EEEEENS5_IJNSA_ILi64EEENSA_ILi256EEESE_EEENS_12float_e5m2_tENS5_IJlSB_lEEESH_SI_NS4_8TiledMMAINS4_8MMA_AtomIJNS4_10MMA_TraitsINS4_19SM100_MMA_F8F6F4_SSEJSH_SH_fSE_SF_NS4_17integral_constantINS4_4UMMA5MajorELSP_0EEESQ_NSN_INSO_7ScaleInELSR_0EEESS_EEEEEENS4_6LayoutISC_NS5_IJNSA_ILi0EEESW_SW_EEEEENS5_IJNS4_10UnderscoreESZ_SZ_EEEEENS4_13SM90_TMA_LOADENS4_14ComposedLayoutINS4_7SwizzleILi2ELi4ELi3EEENS4_18smem_ptr_flag_bitsILi8EEENSV_INS5_IJNSA_ILi8EEESE_EEENS5_IJSE_SB_EEEEEEEvNS4_8identityES12_S1C_vS1D_EENS_8epilogue10collective18CollectiveEpilogueINS1F_23Sm100TmaWarpSpecializedILi4ELi2ELi32ELb0ELb0EEEJSG_NS5_IJNSV_ISE_SB_EES1K_EEESH_SI_SH_SI_NS1F_6fusion15FusionCallbacksIS1J_NS1M_17LinearCombinationISH_fSH_fLNS_15FloatRoundStyleE2EEESG_S1L_JEEENS4_5SM1004TMEM4LOAD26SM100_TMEM_LOAD_16dp32b32xES12_S1C_NS4_39AutoVectorizingCopyWithAssumedAlignmentILi128EEENS4_14SM90_TMA_STOREES1C_S1X_S1X_EEEvvEEEEvNT_6ParamsE,"aw",@nobits
	.sectionflags	@""
	.align	16
	.zero		1024


//--------------------- .nv.shared.reserved.0     --------------------------
	.section	.nv.shared.reserved.0,"aw",@nobits
	.weak		__nv_reservedSMEM_offset_0_alias
	.size		__nv_reservedSMEM_offset_0_alias, 0, 64
	.other		__nv_reservedSMEM_offset_0_alias,@"STO_CUDA_RESERVED_SHARED STV_DEFAULT"
__nv_reservedSMEM_offset_0_alias:
	.zero		0
.nv.shared.reserved.0:
	.zero		64
	.weak		__nv_reservedSMEM_tcgen05_partition
	.type		__nv_reservedSMEM_tcgen05_partition,@object
	.size		__nv_reservedSMEM_tcgen05_partition,(.L_0 - __nv_reservedSMEM_tcgen05_partition)
__nv_reservedSMEM_tcgen05_partition:
	.zero		32
.L_0:


//--------------------- .nv.global                --------------------------
	.section	.nv.global,"aw",@nobits
.nv.global:
	.type		_ZN40_INTERNAL_8a99d1ec_4_k_cu_eec0641e_310974cute1_E,@object
	.size		_ZN40_INTERNAL_8a99d1ec_4_k_cu_eec0641e_310974cute1_E,(_ZN40_INTERNAL_8a99d1ec_4_k_cu_eec0641e_310974cuda3std3__45__cpo6cbeginE - _ZN40_INTERNAL_8a99d1ec_4_k_cu_eec0641e_310974cute1_E)
_ZN40_INTERNAL_8a99d1ec_4_k_cu_eec0641e_310974cute1_E:
	.zero		1
	.type		_ZN40_INTERNAL_8a99d1ec_4_k_cu_eec0641e_310974cuda3std3__45__cpo6cbeginE,@object
	.size		_ZN40_INTERNAL_8a99d1ec_4_k_cu_eec0641e_310974cuda3std3__45__cpo6cbeginE,(_ZN40_INTERNAL_8a99d1ec_4_k_cu_eec0641e_310974cuda3std3__48in_placeE - _ZN40_INTERNAL_8a99d1ec_4_k_cu_eec0641e_310974cuda3std3__45__cpo6cbeginE)
_ZN40_INTERNAL_8a99d1ec_4_k_cu_eec0641e_310974cuda3std3__45__cpo6cbeginE:
	.zero		1
	.type		_ZN40_INTERNAL_8a99d1ec_4_k_cu_eec0641e_310974cuda3std3__48in_placeE,@object
	.size		_ZN40_INTERNAL_8a99d1ec_4_k_cu_eec0641e_310974cuda3std3__48in_placeE,(_ZN40_INTERNAL_8a99d1ec_4_k_cu_eec0641e_310974cuda3std6ranges3__45__cpo9iter_moveE - _ZN40_INTERNAL_8a99d1ec_4_k_cu_eec0641e_310974cuda3std3__48in_placeE)
_ZN40_INTERNAL_8a99d1ec_4_k_cu_eec0641e_310974cuda3std3__48in_placeE:
	.zero		1
	.type		_ZN40_INTERNAL_8a99d1ec_4_k_cu_eec0641e_310974cuda3std6ranges3__45__cpo9iter_moveE,@object
	.size		_ZN40_INTERNAL_8a99d1ec_4_k_cu_eec0641e_310974cuda3std6ranges3__45__cpo9iter_moveE,(_ZN40_INTERNAL_8a99d1ec_4_k_cu_eec0641e_310974cuda3std3__45__cpo5beginE - _ZN40_INTERNAL_8a99d1ec_4_k_cu_eec0641e_310974cuda3std6ranges3__45__cpo9iter_moveE)
_ZN40_INTERNAL_8a99d1ec_4_k_cu_eec0641e_310974cuda3std6ranges3__45__cpo9iter_moveE:
	.zero		1
	.type		_ZN40_INTERNAL_8a99d1ec_4_k_cu_eec0641e_310974cuda3std3__45__cpo5beginE,@object
	.size		_ZN40_INTERNAL_8a99d1ec_4_k_cu_eec0641e_310974cuda3std3__45__cpo5beginE,(_ZN40_INTERNAL_8a99d1ec_4_k_cu_eec0641e_310974cuda3std3__442_GLOBAL__N__8a99d1ec_4_k_cu_eec0641e_310976ignoreE - _ZN40_INTERNAL_8a99d1ec_4_k_cu_eec0641e_310974cuda3std3__45__cpo5beginE)
_ZN40_INTERNAL_8a99d1ec_4_k_cu_eec0641e_310974cuda3std3__45__cpo5beginE:
	.zero		1
	.type		_ZN40_INTERNAL_8a99d1ec_4_k_cu_eec0641e_310974cuda3std3__442_GLOBAL__N__8a99d1ec_4_k_cu_eec0641e_310976ignoreE,@object
	.size		_ZN40_INTERNAL_8a99d1ec_4_k_cu_eec0641e_310974cuda3std3__442_GLOBAL__N__8a99d1ec_4_k_cu_eec0641e_310976ignoreE,(_ZN40_INTERNAL_8a99d1ec_4_k_cu_eec0641e_310974cute7productE - _ZN40_INTERNAL_8a99d1ec_4_k_cu_eec0641e_310974cuda3std3__442_GLOBAL__N__8a99d1ec_4_k_cu_eec0641e_310976ignoreE)
_ZN40_INTERNAL_8a99d1ec_4_k_cu_eec0641e_310974cuda3std3__442_GLOBAL__N__8a99d1ec_4_k_cu_eec0641e_310976ignoreE:
	.zero		1
	.type		_ZN40_INTERNAL_8a99d1ec_4_k_cu_eec0641e_310974cute7productE,@object
	.size		_ZN40_INTERNAL_8a99d1ec_4_k_cu_eec0641e_310974cute7productE,(_ZN40_INTERNAL_8a99d1ec_4_k_cu_eec0641e_310974cuda3std3__45__cpo3endE - _ZN40_INTERNAL_8a99d1ec_4_k_cu_eec0641e_310974cute7productE)
_ZN40_INTERNAL_8a99d1ec_4_k_cu_eec0641e_310974cute7productE:
	.zero		1
	.type		_ZN40_INTERNAL_8a99d1ec_4_k_cu_eec0641e_310974cuda3std3__45__cpo3endE,@object
	.size		_ZN40_INTERNAL_8a99d1ec_4_k_cu_eec0641e_310974cuda3std3__45__cpo3endE,(_ZN40_INTERNAL_8a99d1ec_4_k_cu_eec0641e_310974cuda3std3__419piecewise_constructE - _ZN40_INTERNAL_8a99d1ec_4_k_cu_eec0641e_310974cuda3std3__45__cpo3endE)
_ZN40_INTERNAL_8a99d1ec_4_k_cu_eec0641e_310974cuda3std3__45__cpo3endE:
	.zero		1
	.type		_ZN40_INTERNAL_8a99d1ec_4_k_cu_eec0641e_310974cuda3std3__419piecewise_constructE,@object
	.size		_ZN40_INTERNAL_8a99d1ec_4_k_cu_eec0641e_310974cuda3std3__419piecewise_constructE,(_ZN40_INTERNAL_8a99d1ec_4_k_cu_eec0641e_310974cuda3std3__45__cpo4cendE - _ZN40_INTERNAL_8a99d1ec_4_k_cu_eec0641e_310974cuda3std3__419piecewise_constructE)
_ZN40_INTERNAL_8a99d1ec_4_k_cu_eec0641e_310974cuda3std3__419piecewise_constructE:
	.zero		1
	.type		_ZN40_INTERNAL_8a99d1ec_4_k_cu_eec0641e_310974cuda3std3__45__cpo4cendE,@object
	.size		_ZN40_INTERNAL_8a99d1ec_4_k_cu_eec0641e_310974cuda3std3__45__cpo4cendE,(_ZN40_INTERNAL_8a99d1ec_4_k_cu_eec0641e_310974cuda3std6ranges3__45__cpo4swapE - _ZN40_INTERNAL_8a99d1ec_4_k_cu_eec0641e_310974cuda3std3__45__cpo4cendE)
_ZN40_INTERNAL_8a99d1ec_4_k_cu_eec0641e_310974cuda3std3__45__cpo4cendE:
	.zero		1
	.type		_ZN40_INTERNAL_8a99d1ec_4_k_cu_eec0641e_310974cuda3std6ranges3__45__cpo4swapE,@object
	.size		_ZN40_INTERNAL_8a99d1ec_4_k_cu_eec0641e_310974cuda3std6ranges3__45__cpo4swapE,(.L_11 - _ZN40_INTERNAL_8a99d1ec_4_k_cu_eec0641e_310974cuda3std6ranges3__45__cpo4swapE)
_ZN40_INTERNAL_8a99d1ec_4_k_cu_eec0641e_310974cuda3std6ranges3__45__cpo4swapE:
	.zero		1
.L_11:


//--------------------- .nv.constant0._ZN7cutlass13device_kernelINS_4gemm6kernel13GemmUniversalIN4cute5tupleIJiiiiEEENS1_10collective13CollectiveMmaINS1_35MainloopSm100TmaUmmaWarpSpecializedILi6ELi2ELi4ENS5_IJNS4_1CILi1EEESB_SB_EEEEENS5_IJNSA_ILi64EEENSA_ILi256EEESE_EEENS_12float_e5m2_tENS5_IJlSB_lEEESH_SI_NS4_8TiledMMAINS4_8MMA_AtomIJNS4_10MMA_TraitsINS4_19SM100_MMA_F8F6F4_SSEJSH_SH_fSE_SF_NS4_17integral_constantINS4_4UMMA5MajorELSP_0EEESQ_NSN_INSO_7ScaleInELSR_0EEESS_EEEEEENS4_6LayoutISC_NS5_IJNSA_ILi0EEESW_SW_EEEEENS5_IJNS4_10UnderscoreESZ_SZ_EEEEENS4_13SM90_TMA_LOADENS4_14ComposedLayoutINS4_7SwizzleILi2ELi4ELi3EEENS4_18smem_ptr_flag_bitsILi8EEENSV_INS5_IJNSA_ILi8EEESE_EEENS5_IJSE_SB_EEEEEEEvNS4_8identityES12_S1C_vS1D_EENS_8epilogue10collective18CollectiveEpilogueINS1F_23Sm100TmaWarpSpecializedILi4ELi2ELi32ELb0ELb0EEEJSG_NS5_IJNSV_ISE_SB_EES1K_EEESH_SI_SH_SI_NS1F_6fusion15FusionCallbacksIS1J_NS1M_17LinearCombinationISH_fSH_fLNS_15FloatRoundStyleE2EEESG_S1L_JEEENS4_5SM1004TMEM4LOAD26SM100_TMEM_LOAD_16dp32b32xES12_S1C_NS4_39AutoVectorizingCopyWithAssumedAlignmentILi128EEENS4_14SM90_TMA_STOREES1C_S1X_S1X_EEEvvEEEEvNT_6ParamsE --------------------------
	.section	.nv.constant0._ZN7cutlass13device_kernelINS_4gemm6kernel13GemmUniversalIN4cute5tupleIJiiiiEEENS1_10collective13CollectiveMmaINS1_35MainloopSm100TmaUmmaWarpSpecializedILi6ELi2ELi4ENS5_IJNS4_1CILi1EEESB_SB_EEEEENS5_IJNSA_ILi64EEENSA_ILi256EEESE_EEENS_12float_e5m2_tENS5_IJlSB_lEEESH_SI_NS4_8TiledMMAINS4_8MMA_AtomIJNS4_10MMA_TraitsINS4_19SM100_MMA_F8F6F4_SSEJSH_SH_fSE_SF_NS4_17integral_constantINS4_4UMMA5MajorELSP_0EEESQ_NSN_INSO_7ScaleInELSR_0EEESS_EEEEEENS4_6LayoutISC_NS5_IJNSA_ILi0EEESW_SW_EEEEENS5_IJNS4_10UnderscoreESZ_SZ_EEEEENS4_13SM90_TMA_LOADENS4_14ComposedLayoutINS4_7SwizzleILi2ELi4ELi3EEENS4_18smem_ptr_flag_bitsILi8EEENSV_INS5_IJNSA_ILi8EEESE_EEENS5_IJSE_SB_EEEEEEEvNS4_8identityES12_S1C_vS1D_EENS_8epilogue10collective18CollectiveEpilogueINS1F_23Sm100TmaWarpSpecializedILi4ELi2ELi32ELb0ELb0EEEJSG_NS5_IJNSV_ISE_SB_EES1K_EEESH_SI_SH_SI_NS1F_6fusion15FusionCallbacksIS1J_NS1M_17LinearCombinationISH_fSH_fLNS_15FloatRoundStyleE2EEESG_S1L_JEEENS4_5SM1004TMEM4LOAD26SM100_TMEM_LOAD_16dp32b32xES12_S1C_NS4_39AutoVectorizingCopyWithAssumedAlignmentILi128EEENS4_14SM90_TMA_STOREES1C_S1X_S1X_EEEvvEEEEvNT_6ParamsE,"a",@progbits
	.sectionflags	@""
	.align	4
.nv.constant0._ZN7cutlass13device_kernelINS_4gemm6kernel13GemmUniversalIN4cute5tupleIJiiiiEEENS1_10collective13CollectiveMmaINS1_35MainloopSm100TmaUmmaWarpSpecializedILi6ELi2ELi4ENS5_IJNS4_1CILi1EEESB_SB_EEEEENS5_IJNSA_ILi64EEENSA_ILi256EEESE_EEENS_12float_e5m2_tENS5_IJlSB_lEEESH_SI_NS4_8TiledMMAINS4_8MMA_AtomIJNS4_10MMA_TraitsINS4_19SM100_MMA_F8F6F4_SSEJSH_SH_fSE_SF_NS4_17integral_constantINS4_4UMMA5MajorELSP_0EEESQ_NSN_INSO_7ScaleInELSR_0EEESS_EEEEEENS4_6LayoutISC_NS5_IJNSA_ILi0EEESW_SW_EEEEENS5_IJNS4_10UnderscoreESZ_SZ_EEEEENS4_13SM90_TMA_LOADENS4_14ComposedLayoutINS4_7SwizzleILi2ELi4ELi3EEENS4_18smem_ptr_flag_bitsILi8EEENSV_INS5_IJNSA_ILi8EEESE_EEENS5_IJSE_SB_EEEEEEEvNS4_8identityES12_S1C_vS1D_EENS_8epilogue10collective18CollectiveEpilogueINS1F_23Sm100TmaWarpSpecializedILi4ELi2ELi32ELb0ELb0EEEJSG_NS5_IJNSV_ISE_SB_EES1K_EEESH_SI_SH_SI_NS1F_6fusion15FusionCallbacksIS1J_NS1M_17LinearCombinationISH_fSH_fLNS_15FloatRoundStyleE2EEESG_S1L_JEEENS4_5SM1004TMEM4LOAD26SM100_TMEM_LOAD_16dp32b32xES12_S1C_NS4_39AutoVectorizingCopyWithAssumedAlignmentILi128EEENS4_14SM90_TMA_STOREES1C_S1X_S1X_EEEvvEEEEvNT_6ParamsE:
	.zero		2944


//--------------------- SYMBOLS --------------------------

	.type		.nv.reservedSmem.offset0,@object
	.size		.nv.reservedSmem.offset0,0x4
	.type		.nv.reservedSmem.cap,@object
	.size		.nv.reservedSmem.cap,0x4
	.type		__assertfail,@function
